//
// Generated by NVIDIA NVVM Compiler
//
// Compiler Build ID: CL-36424714
// Cuda compilation tools, release 13.0, V13.0.88
// Based on NVVM 20.0.0
//

.version 9.0
.target sm_100
.address_size 64

	// .globl	_Z23matrix_transpose_kernelPKfPfii
.extern .shared .align 16 .b8 buf[];

.visible .entry _Z23matrix_transpose_kernelPKfPfii(
	.param .u64 .ptr .align 1 _Z23matrix_transpose_kernelPKfPfii_param_0,
	.param .u64 .ptr .align 1 _Z23matrix_transpose_kernelPKfPfii_param_1,
	.param .u32 _Z23matrix_transpose_kernelPKfPfii_param_2,
	.param .u32 _Z23matrix_transpose_kernelPKfPfii_param_3
)
{
	.reg .pred 	%p<4>;
	.reg .b32 	%r<13>;
	.reg .b32 	%f<2>;
	.reg .b64 	%rd<9>;

	ld.param.u64 	%rd1, [_Z23matrix_transpose_kernelPKfPfii_param_0];
	ld.param.u64 	%rd2, [_Z23matrix_transpose_kernelPKfPfii_param_1];
	ld.param.u32 	%r3, [_Z23matrix_transpose_kernelPKfPfii_param_2];
	ld.param.u32 	%r4, [_Z23matrix_transpose_kernelPKfPfii_param_3];
	mov.u32 	%r5, %ctaid.x;
	mov.u32 	%r6, %ntid.x;
	mov.u32 	%r7, %tid.x;
	mad.lo.s32 	%r1, %r5, %r6, %r7;
	mov.u32 	%r8, %ctaid.y;
	mov.u32 	%r9, %ntid.y;
	mov.u32 	%r10, %tid.y;
	mad.lo.s32 	%r2, %r8, %r9, %r10;
	setp.ge.s32 	%p1, %r2, %r3;
	setp.ge.s32 	%p2, %r1, %r4;
	or.pred  	%p3, %p1, %p2;
	@%p3 bra 	$L__BB0_2;
	cvta.to.global.u64 	%rd3, %rd1;
	cvta.to.global.u64 	%rd4, %rd2;
	mad.lo.s32 	%r11, %r4, %r2, %r1;
	mul.wide.s32 	%rd5, %r11, 4;
	add.s64 	%rd6, %rd3, %rd5;
	ld.global.f32 	%f1, [%rd6];
	mad.lo.s32 	%r12, %r3, %r1, %r2;
	mul.wide.s32 	%rd7, %r12, 4;
	add.s64 	%rd8, %rd4, %rd7;
	st.global.f32 	[%rd8], %f1;
$L__BB0_2:
	ret;

}
	// .globl	_Z28matrix_multiplication_kernelPKfS0_Pfiii
.visible .entry _Z28matrix_multiplication_kernelPKfS0_Pfiii(
	.param .u64 .ptr .align 1 _Z28matrix_multiplication_kernelPKfS0_Pfiii_param_0,
	.param .u64 .ptr .align 1 _Z28matrix_multiplication_kernelPKfS0_Pfiii_param_1,
	.param .u64 .ptr .align 1 _Z28matrix_multiplication_kernelPKfS0_Pfiii_param_2,
	.param .u32 _Z28matrix_multiplication_kernelPKfS0_Pfiii_param_3,
	.param .u32 _Z28matrix_multiplication_kernelPKfS0_Pfiii_param_4,
	.param .u32 _Z28matrix_multiplication_kernelPKfS0_Pfiii_param_5
)
{
	.reg .pred 	%p<13>;
	.reg .b32 	%r<41>;
	.reg .b32 	%f<68>;
	.reg .b64 	%rd<53>;

	ld.param.u64 	%rd7, [_Z28matrix_multiplication_kernelPKfS0_Pfiii_param_0];
	ld.param.u64 	%rd8, [_Z28matrix_multiplication_kernelPKfS0_Pfiii_param_1];
	ld.param.u64 	%rd6, [_Z28matrix_multiplication_kernelPKfS0_Pfiii_param_2];
	ld.param.u32 	%r20, [_Z28matrix_multiplication_kernelPKfS0_Pfiii_param_3];
	ld.param.u32 	%r18, [_Z28matrix_multiplication_kernelPKfS0_Pfiii_param_4];
	ld.param.u32 	%r19, [_Z28matrix_multiplication_kernelPKfS0_Pfiii_param_5];
	cvta.to.global.u64 	%rd1, %rd8;
	cvta.to.global.u64 	%rd2, %rd7;
	mov.u32 	%r21, %ctaid.x;
	mov.u32 	%r22, %ntid.x;
	mov.u32 	%r23, %tid.x;
	mad.lo.s32 	%r1, %r21, %r22, %r23;
	mov.u32 	%r24, %ctaid.y;
	mov.u32 	%r25, %ntid.y;
	mov.u32 	%r26, %tid.y;
	mad.lo.s32 	%r2, %r24, %r25, %r26;
	setp.ge.s32 	%p1, %r2, %r20;
	setp.ge.s32 	%p2, %r1, %r19;
	or.pred  	%p3, %p1, %p2;
	@%p3 bra 	$L__BB1_14;
	setp.lt.s32 	%p4, %r18, 1;
	mov.f32 	%f67, 0f00000000;
	@%p4 bra 	$L__BB1_13;
	mul.lo.s32 	%r3, %r18, %r2;
	and.b32  	%r4, %r18, 7;
	setp.lt.u32 	%p5, %r18, 8;
	mov.f32 	%f67, 0f00000000;
	mov.b32 	%r39, 0;
	@%p5 bra 	$L__BB1_5;
	and.b32  	%r39, %r18, 2147483640;
	neg.s32 	%r37, %r39;
	shl.b32 	%r7, %r19, 3;
	mul.wide.u32 	%rd9, %r3, 4;
	add.s64 	%rd10, %rd9, %rd2;
	add.s64 	%rd52, %rd10, 16;
	mov.f32 	%f67, 0f00000000;
	mul.wide.s32 	%rd13, %r19, 4;
	mov.u32 	%r36, %r1;
$L__BB1_4:
	.pragma "nounroll";
	ld.global.f32 	%f17, [%rd52+-16];
	mul.wide.s32 	%rd11, %r36, 4;
	add.s64 	%rd12, %rd1, %rd11;
	ld.global.f32 	%f18, [%rd12];
	fma.rn.f32 	%f19, %f17, %f18, %f67;
	ld.global.f32 	%f20, [%rd52+-12];
	add.s64 	%rd14, %rd12, %rd13;
	ld.global.f32 	%f21, [%rd14];
	fma.rn.f32 	%f22, %f20, %f21, %f19;
	ld.global.f32 	%f23, [%rd52+-8];
	add.s64 	%rd15, %rd14, %rd13;
	ld.global.f32 	%f24, [%rd15];
	fma.rn.f32 	%f25, %f23, %f24, %f22;
	ld.global.f32 	%f26, [%rd52+-4];
	add.s64 	%rd16, %rd15, %rd13;
	ld.global.f32 	%f27, [%rd16];
	fma.rn.f32 	%f28, %f26, %f27, %f25;
	ld.global.f32 	%f29, [%rd52];
	add.s64 	%rd17, %rd16, %rd13;
	ld.global.f32 	%f30, [%rd17];
	fma.rn.f32 	%f31, %f29, %f30, %f28;
	ld.global.f32 	%f32, [%rd52+4];
	add.s64 	%rd18, %rd17, %rd13;
	ld.global.f32 	%f33, [%rd18];
	fma.rn.f32 	%f34, %f32, %f33, %f31;
	ld.global.f32 	%f35, [%rd52+8];
	add.s64 	%rd19, %rd18, %rd13;
	ld.global.f32 	%f36, [%rd19];
	fma.rn.f32 	%f37, %f35, %f36, %f34;
	ld.global.f32 	%f38, [%rd52+12];
	add.s64 	%rd20, %rd19, %rd13;
	ld.global.f32 	%f39, [%rd20];
	fma.rn.f32 	%f67, %f38, %f39, %f37;
	add.s32 	%r37, %r37, 8;
	add.s32 	%r36, %r36, %r7;
	add.s64 	%rd52, %rd52, 32;
	setp.ne.s32 	%p6, %r37, 0;
	@%p6 bra 	$L__BB1_4;
$L__BB1_5:
	setp.eq.s32 	%p7, %r4, 0;
	@%p7 bra 	$L__BB1_13;
	and.b32  	%r13, %r18, 3;
	setp.lt.u32 	%p8, %r4, 4;
	@%p8 bra 	$L__BB1_8;
	add.s32 	%r28, %r39, %r3;
	mul.wide.u32 	%rd21, %r28, 4;
	add.s64 	%rd22, %rd2, %rd21;
	ld.global.f32 	%f41, [%rd22];
	mad.lo.s32 	%r29, %r39, %r19, %r1;
	mul.wide.s32 	%rd23, %r29, 4;
	add.s64 	%rd24, %rd1, %rd23;
	ld.global.f32 	%f42, [%rd24];
	fma.rn.f32 	%f43, %f41, %f42, %f67;
	cvt.u64.u32 	%rd25, %r3;
	cvt.u64.u32 	%rd26, %r39;
	add.s64 	%rd27, %rd26, %rd25;
	shl.b64 	%rd28, %rd27, 2;
	add.s64 	%rd29, %rd2, %rd28;
	ld.global.f32 	%f44, [%rd29+4];
	mul.wide.s32 	%rd30, %r19, 4;
	add.s64 	%rd31, %rd24, %rd30;
	ld.global.f32 	%f45, [%rd31];
	fma.rn.f32 	%f46, %f44, %f45, %f43;
	ld.global.f32 	%f47, [%rd29+8];
	add.s64 	%rd32, %rd31, %rd30;
	ld.global.f32 	%f48, [%rd32];
	fma.rn.f32 	%f49, %f47, %f48, %f46;
	ld.global.f32 	%f50, [%rd29+12];
	add.s64 	%rd33, %rd32, %rd30;
	ld.global.f32 	%f51, [%rd33];
	fma.rn.f32 	%f67, %f50, %f51, %f49;
	add.s32 	%r39, %r39, 4;
$L__BB1_8:
	setp.eq.s32 	%p9, %r13, 0;
	@%p9 bra 	$L__BB1_13;
	setp.eq.s32 	%p10, %r13, 1;
	@%p10 bra 	$L__BB1_11;
	add.s32 	%r30, %r39, %r3;
	mul.wide.u32 	%rd34, %r30, 4;
	add.s64 	%rd35, %rd2, %rd34;
	ld.global.f32 	%f53, [%rd35];
	mad.lo.s32 	%r31, %r39, %r19, %r1;
	mul.wide.s32 	%rd36, %r31, 4;
	add.s64 	%rd37, %rd1, %rd36;
	ld.global.f32 	%f54, [%rd37];
	fma.rn.f32 	%f55, %f53, %f54, %f67;
	cvt.u64.u32 	%rd38, %r3;
	cvt.u64.u32 	%rd39, %r39;
	add.s64 	%rd40, %rd39, %rd38;
	shl.b64 	%rd41, %rd40, 2;
	add.s64 	%rd42, %rd2, %rd41;
	ld.global.f32 	%f56, [%rd42+4];
	mul.wide.s32 	%rd43, %r19, 4;
	add.s64 	%rd44, %rd37, %rd43;
	ld.global.f32 	%f57, [%rd44];
	fma.rn.f32 	%f67, %f56, %f57, %f55;
	add.s32 	%r39, %r39, 2;
$L__BB1_11:
	and.b32  	%r32, %r18, 1;
	setp.eq.b32 	%p11, %r32, 1;
	not.pred 	%p12, %p11;
	@%p12 bra 	$L__BB1_13;
	add.s32 	%r33, %r39, %r3;
	mul.wide.u32 	%rd45, %r33, 4;
	add.s64 	%rd46, %rd2, %rd45;
	ld.global.f32 	%f58, [%rd46];
	mad.lo.s32 	%r34, %r39, %r19, %r1;
	mul.wide.s32 	%rd47, %r34, 4;
	add.s64 	%rd48, %rd1, %rd47;
	ld.global.f32 	%f59, [%rd48];
	fma.rn.f32 	%f67, %f58, %f59, %f67;
$L__BB1_13:
	mad.lo.s32 	%r35, %r19, %r2, %r1;
	cvta.to.global.u64 	%rd49, %rd6;
	mul.wide.s32 	%rd50, %r35, 4;
	add.s64 	%rd51, %rd49, %rd50;
	st.global.f32 	[%rd51], %f67;
$L__BB1_14:
	ret;

}
	// .globl	_Z12scale_kernelPfif
.visible .entry _Z12scale_kernelPfif(
	.param .u64 .ptr .align 1 _Z12scale_kernelPfif_param_0,
	.param .u32 _Z12scale_kernelPfif_param_1,
	.param .f32 _Z12scale_kernelPfif_param_2
)
{
	.reg .pred 	%p<2>;
	.reg .b32 	%r<6>;
	.reg .b32 	%f<4>;
	.reg .b64 	%rd<5>;

	ld.param.u64 	%rd1, [_Z12scale_kernelPfif_param_0];
	ld.param.u32 	%r2, [_Z12scale_kernelPfif_param_1];
	ld.param.f32 	%f1, [_Z12scale_kernelPfif_param_2];
	mov.u32 	%r3, %ctaid.x;
	mov.u32 	%r4, %ntid.x;
	mov.u32 	%r5, %tid.x;
	mad.lo.s32 	%r1, %r3, %r4, %r5;
	setp.ge.s32 	%p1, %r1, %r2;
	@%p1 bra 	$L__BB2_2;
	cvta.to.global.u64 	%rd2, %rd1;
	mul.wide.s32 	%rd3, %r1, 4;
	add.s64 	%rd4, %rd2, %rd3;
	ld.global.f32 	%f2, [%rd4];
	mul.f32 	%f3, %f1, %f2;
	st.global.f32 	[%rd4], %f3;
$L__BB2_2:
	ret;

}
	// .globl	_Z22softmax_rowwise_kernelPKfPfi
.visible .entry _Z22softmax_rowwise_kernelPKfPfi(
	.param .u64 .ptr .align 1 _Z22softmax_rowwise_kernelPKfPfi_param_0,
	.param .u64 .ptr .align 1 _Z22softmax_rowwise_kernelPKfPfi_param_1,
	.param .u32 _Z22softmax_rowwise_kernelPKfPfi_param_2
)
{
	.reg .pred 	%p<13>;
	.reg .b32 	%r<38>;
	.reg .b32 	%f<52>;
	.reg .b64 	%rd<12>;

	ld.param.u64 	%rd4, [_Z22softmax_rowwise_kernelPKfPfi_param_0];
	ld.param.u64 	%rd3, [_Z22softmax_rowwise_kernelPKfPfi_param_1];
	ld.param.u32 	%r19, [_Z22softmax_rowwise_kernelPKfPfi_param_2];
	cvta.to.global.u64 	%rd1, %rd4;
	mov.u32 	%r1, %ctaid.x;
	mov.u32 	%r37, %tid.x;
	setp.ge.s32 	%p1, %r37, %r19;
	mov.f32 	%f49, 0fFF800000;
	@%p1 bra 	$L__BB3_3;
	mul.lo.s32 	%r3, %r19, %r1;
	mov.f32 	%f49, 0fFF800000;
	mov.u32 	%r4, %ntid.x;
	mov.u32 	%r33, %r37;
$L__BB3_2:
	add.s32 	%r20, %r33, %r3;
	mul.wide.s32 	%rd5, %r20, 4;
	add.s64 	%rd6, %rd1, %rd5;
	ld.global.f32 	%f11, [%rd6];
	max.f32 	%f49, %f49, %f11;
	add.s32 	%r33, %r33, %r4;
	setp.lt.s32 	%p2, %r33, %r19;
	@%p2 bra 	$L__BB3_2;
$L__BB3_3:
	shl.b32 	%r21, %r37, 2;
	mov.u32 	%r22, buf;
	add.s32 	%r7, %r22, %r21;
	st.shared.f32 	[%r7], %f49;
	bar.sync 	0;
	mov.u32 	%r8, %ntid.x;
	setp.lt.u32 	%p3, %r8, 2;
	@%p3 bra 	$L__BB3_8;
	mov.u32 	%r34, %r8;
$L__BB3_5:
	shr.u32 	%r10, %r34, 1;
	setp.ge.u32 	%p4, %r37, %r10;
	@%p4 bra 	$L__BB3_7;
	ld.shared.f32 	%f12, [%r7];
	shl.b32 	%r23, %r10, 2;
	add.s32 	%r24, %r7, %r23;
	ld.shared.f32 	%f13, [%r24];
	max.f32 	%f14, %f12, %f13;
	st.shared.f32 	[%r7], %f14;
$L__BB3_7:
	bar.sync 	0;
	setp.gt.u32 	%p5, %r34, 3;
	mov.u32 	%r34, %r10;
	@%p5 bra 	$L__BB3_5;
$L__BB3_8:
	setp.ge.s32 	%p6, %r37, %r19;
	mov.f32 	%f51, 0f00000000;
	ld.shared.f32 	%f4, [buf];
	@%p6 bra 	$L__BB3_11;
	mul.lo.s32 	%r11, %r19, %r1;
	mov.f32 	%f51, 0f00000000;
	mov.u32 	%r35, %r37;
$L__BB3_10:
	add.s32 	%r25, %r35, %r11;
	mul.wide.s32 	%rd7, %r25, 4;
	add.s64 	%rd8, %rd1, %rd7;
	ld.global.f32 	%f17, [%rd8];
	sub.f32 	%f18, %f17, %f4;
	fma.rn.f32 	%f19, %f18, 0f3BBB989D, 0f3F000000;
	cvt.sat.f32.f32 	%f20, %f19;
	mov.f32 	%f21, 0f4B400001;
	mov.f32 	%f22, 0f437C0000;
	fma.rm.f32 	%f23, %f20, %f22, %f21;
	add.f32 	%f24, %f23, 0fCB40007F;
	neg.f32 	%f25, %f24;
	fma.rn.f32 	%f26, %f18, 0f3FB8AA3B, %f25;
	fma.rn.f32 	%f27, %f18, 0f32A57060, %f26;
	mov.b32 	%r26, %f23;
	shl.b32 	%r27, %r26, 23;
	mov.b32 	%f28, %r27;
	ex2.approx.ftz.f32 	%f29, %f27;
	fma.rn.f32 	%f51, %f29, %f28, %f51;
	add.s32 	%r35, %r35, %r8;
	setp.lt.s32 	%p7, %r35, %r19;
	@%p7 bra 	$L__BB3_10;
$L__BB3_11:
	setp.lt.u32 	%p8, %r8, 2;
	st.shared.f32 	[%r7], %f51;
	bar.sync 	0;
	@%p8 bra 	$L__BB3_16;
	mov.u32 	%r36, %r8;
$L__BB3_13:
	shr.u32 	%r15, %r36, 1;
	setp.ge.u32 	%p9, %r37, %r15;
	@%p9 bra 	$L__BB3_15;
	shl.b32 	%r28, %r15, 2;
	add.s32 	%r29, %r7, %r28;
	ld.shared.f32 	%f30, [%r29];
	ld.shared.f32 	%f31, [%r7];
	add.f32 	%f32, %f30, %f31;
	st.shared.f32 	[%r7], %f32;
$L__BB3_15:
	bar.sync 	0;
	setp.gt.u32 	%p10, %r36, 3;
	mov.u32 	%r36, %r15;
	@%p10 bra 	$L__BB3_13;
$L__BB3_16:
	setp.ge.s32 	%p11, %r37, %r19;
	@%p11 bra 	$L__BB3_19;
	ld.shared.f32 	%f8, [buf];
	mul.lo.s32 	%r16, %r19, %r1;
	cvta.to.global.u64 	%rd2, %rd3;
$L__BB3_18:
	add.s32 	%r30, %r37, %r16;
	mul.wide.s32 	%rd9, %r30, 4;
	add.s64 	%rd10, %rd1, %rd9;
	ld.global.f32 	%f33, [%rd10];
	sub.f32 	%f34, %f33, %f4;
	fma.rn.f32 	%f35, %f34, 0f3BBB989D, 0f3F000000;
	cvt.sat.f32.f32 	%f36, %f35;
	mov.f32 	%f37, 0f4B400001;
	mov.f32 	%f38, 0f437C0000;
	fma.rm.f32 	%f39, %f36, %f38, %f37;
	add.f32 	%f40, %f39, 0fCB40007F;
	neg.f32 	%f41, %f40;
	fma.rn.f32 	%f42, %f34, 0f3FB8AA3B, %f41;
	fma.rn.f32 	%f43, %f34, 0f32A57060, %f42;
	mov.b32 	%r31, %f39;
	shl.b32 	%r32, %r31, 23;
	mov.b32 	%f44, %r32;
	ex2.approx.ftz.f32 	%f45, %f43;
	mul.f32 	%f46, %f45, %f44;
	div.rn.f32 	%f47, %f46, %f8;
	add.s64 	%rd11, %rd2, %rd9;
	st.global.f32 	[%rd11], %f47;
	add.s32 	%r37, %r37, %r8;
	setp.lt.s32 	%p12, %r37, %r19;
	@%p12 bra 	$L__BB3_18;
$L__BB3_19:
	ret;

}


// ===== COMPILED SASS (sm_100) =====

	.target	sm_100

	.elftype	@"ET_EXEC"


//--------------------- .note.nv.tkinfo           --------------------------
	.section	.note.nv.tkinfo,"",@"SHT_NOTE"
	.sectionflags	@"SHF_NOTE_NV_TKINFO"
	.tkinfo
        /*0018*/ 	.word	0x00000002
        /*0030*/ 	.string	""
        /*0030*/ 	.string	"ptxas"
        /*0030*/ 	.string	"Cuda compilation tools, release 13.0, V13.0.88"
        /*0030*/ 	.string	"Build cuda_13.0.r13.0/compiler.36424714_0"
        /*0030*/ 	.string	"-arch sm_100 -m 64 "



//--------------------- .note.nv.cuinfo           --------------------------
	.section	.note.nv.cuinfo,"",@"SHT_NOTE"
	.sectionflags	@"SHF_NOTE_NV_CUINFO"
        /*0018*/ 	.short	0x0002
        /*001a*/ 	.short	0x0064
        /*001c*/ 	.short	0x0082
	.zero		2


//--------------------- .nv.info                  --------------------------
	.section	.nv.info,"",@"SHT_CUDA_INFO"
	.align	4


	//----- nvinfo : EIATTR_REGCOUNT
	.align		4
        /*0000*/ 	.byte	0x04, 0x2f
        /*0002*/ 	.short	(.L_1 - .L_0)
	.align		4
.L_0:
        /*0004*/ 	.word	index@(_Z23matrix_transpose_kernelPKfPfii)
        /*0008*/ 	.word	0x0000000a


	//----- nvinfo : EIATTR_FRAME_SIZE
	.align		4
.L_1:
        /*000c*/ 	.byte	0x04, 0x11
        /*000e*/ 	.short	(.L_3 - .L_2)
	.align		4
.L_2:
        /*0010*/ 	.word	index@(_Z23matrix_transpose_kernelPKfPfii)
        /*0014*/ 	.word	0x00000000


	//----- nvinfo : EIATTR_REGCOUNT
	.align		4
.L_3:
        /*0018*/ 	.byte	0x04, 0x2f
        /*001a*/ 	.short	(.L_5 - .L_4)
	.align		4
.L_4:
        /*001c*/ 	.word	index@(_Z28matrix_multiplication_kernelPKfS0_Pfiii)
        /*0020*/ 	.word	0x00000020


	//----- nvinfo : EIATTR_FRAME_SIZE
	.align		4
.L_5:
        /*0024*/ 	.byte	0x04, 0x11
        /*0026*/ 	.short	(.L_7 - .L_6)
	.align		4
.L_6:
        /*0028*/ 	.word	index@(_Z28matrix_multiplication_kernelPKfS0_Pfiii)
        /*002c*/ 	.word	0x00000000


	//----- nvinfo : EIATTR_REGCOUNT
	.align		4
.L_7:
        /*0030*/ 	.byte	0x04, 0x2f
        /*0032*/ 	.short	(.L_9 - .L_8)
	.align		4
.L_8:
        /*0034*/ 	.word	index@(_Z12scale_kernelPfif)
        /*0038*/ 	.word	0x00000008


	//----- nvinfo : EIATTR_FRAME_SIZE
	.align		4
.L_9:
        /*003c*/ 	.byte	0x04, 0x11
        /*003e*/ 	.short	(.L_11 - .L_10)
	.align		4
.L_10:
        /*0040*/ 	.word	index@(_Z12scale_kernelPfif)
        /*0044*/ 	.word	0x00000000


	//----- nvinfo : EIATTR_REGCOUNT
	.align		4
.L_11:
        /*0048*/ 	.byte	0x04, 0x2f
        /*004a*/ 	.short	(.L_13 - .L_12)
	.align		4
.L_12:
        /*004c*/ 	.word	index@(_Z22softmax_rowwise_kernelPKfPfi)
        /*0050*/ 	.word	0x00000016


	//----- nvinfo : EIATTR_FRAME_SIZE
	.align		4
.L_13:
        /*0054*/ 	.byte	0x04, 0x11
        /*0056*/ 	.short	(.L_15 - .L_14)
	.align		4
.L_14:
        /*0058*/ 	.word	index@($__internal_0_$__cuda_sm3x_div_rn_noftz_f32_slowpath)
        /*005c*/ 	.word	0x00000000


	//----- nvinfo : EIATTR_FRAME_SIZE
	.align		4
.L_15:
        /*0060*/ 	.byte	0x04, 0x11
        /*0062*/ 	.short	(.L_17 - .L_16)
	.align		4
.L_16:
        /*0064*/ 	.word	index@(_Z22softmax_rowwise_kernelPKfPfi)
        /*0068*/ 	.word	0x00000000


	//----- nvinfo : EIATTR_MIN_STACK_SIZE
	.align		4
.L_17:
        /*006c*/ 	.byte	0x04, 0x12
        /*006e*/ 	.short	(.L_19 - .L_18)
	.align		4
.L_18:
        /*0070*/ 	.word	index@(_Z22softmax_rowwise_kernelPKfPfi)
        /*0074*/ 	.word	0x00000000


	//----- nvinfo : EIATTR_MIN_STACK_SIZE
	.align		4
.L_19:
        /*0078*/ 	.byte	0x04, 0x12
        /*007a*/ 	.short	(.L_21 - .L_20)
	.align		4
.L_20:
        /*007c*/ 	.word	index@(_Z12scale_kernelPfif)
        /*0080*/ 	.word	0x00000000


	//----- nvinfo : EIATTR_MIN_STACK_SIZE
	.align		4
.L_21:
        /*0084*/ 	.byte	0x04, 0x12
        /*0086*/ 	.short	(.L_23 - .L_22)
	.align		4
.L_22:
        /*0088*/ 	.word	index@(_Z28matrix_multiplication_kernelPKfS0_Pfiii)
        /*008c*/ 	.word	0x00000000


	//----- nvinfo : EIATTR_MIN_STACK_SIZE
	.align		4
.L_23:
        /*0090*/ 	.byte	0x04, 0x12
        /*0092*/ 	.short	(.L_25 - .L_24)
	.align		4
.L_24:
        /*0094*/ 	.word	index@(_Z23matrix_transpose_kernelPKfPfii)
        /*0098*/ 	.word	0x00000000
.L_25:


//--------------------- .nv.compat                --------------------------
	.section	.nv.compat,"",@"SHT_CUDA_COMPAT_INFO"
	.align	4
        /*0000*/ 	.byte	0x02, 0x09, 0x00, 0x00, 0x02, 0x02, 0x01, 0x00, 0x02, 0x05, 0x05, 0x00, 0x03, 0x07, 0x01, 0x01
        /*0010*/ 	.byte	0x02, 0x03, 0x00, 0x00, 0x02, 0x06, 0x01, 0x00, 0x04, 0x0b, 0x08, 0x00, 0x01, 0x00, 0x00, 0x00
        /*0020*/ 	.byte	0x00, 0x00, 0x00, 0x00


//--------------------- .nv.info._Z22softmax_rowwise_kernelPKfPfi --------------------------
	.section	.nv.info._Z22softmax_rowwise_kernelPKfPfi,"",@"SHT_CUDA_INFO"
	.sectionflags	@""
	.align	4


	//----- nvinfo : EIATTR_CUDA_API_VERSION
	.align		4
        /*0000*/ 	.byte	0x04, 0x37
        /*0002*/ 	.short	(.L_27 - .L_26)
.L_26:
        /*0004*/ 	.word	0x00000082


	//----- nvinfo : EIATTR_KPARAM_INFO
	.align		4
.L_27:
        /*0008*/ 	.byte	0x04, 0x17
        /*000a*/ 	.short	(.L_29 - .L_28)
.L_28:
        /*000c*/ 	.word	0x00000000
        /*0010*/ 	.short	0x0002
        /*0012*/ 	.short	0x0010
        /*0014*/ 	.byte	0x00, 0xf0, 0x11, 0x00


	//----- nvinfo : EIATTR_KPARAM_INFO
	.align		4
.L_29:
        /*0018*/ 	.byte	0x04, 0x17
        /*001a*/ 	.short	(.L_31 - .L_30)
.L_30:
        /*001c*/ 	.word	0x00000000
        /*0020*/ 	.short	0x0001
        /*0022*/ 	.short	0x0008
        /*0024*/ 	.byte	0x00, 0xf5, 0x21, 0x00


	//----- nvinfo : EIATTR_KPARAM_INFO
	.align		4
.L_31:
        /*0028*/ 	.byte	0x04, 0x17
        /*002a*/ 	.short	(.L_33 - .L_32)
.L_32:
        /*002c*/ 	.word	0x00000000
        /*0030*/ 	.short	0x0000
        /*0032*/ 	.short	0x0000
        /*0034*/ 	.byte	0x00, 0xf5, 0x21, 0x00


	//----- nvinfo : EIATTR_SPARSE_MMA_MASK
	.align		4
.L_33:
        /*0038*/ 	.byte	0x03, 0x50
        /*003a*/ 	.short	0x0000


	//----- nvinfo : EIATTR_MAXREG_COUNT
	.align		4
        /*003c*/ 	.byte	0x03, 0x1b
        /*003e*/ 	.short	0x00ff


	//----- nvinfo : EIATTR_NUM_BARRIERS
	.align		4
        /*0040*/ 	.byte	0x02, 0x4c
        /*0042*/ 	.byte	0x01
	.zero		1


	//----- nvinfo : EIATTR_MERCURY_ISA_VERSION
	.align		4
        /*0044*/ 	.byte	0x03, 0x5f
        /*0046*/ 	.short	0x0101


	//----- nvinfo : EIATTR_VRC_CTA_INIT_COUNT
	.align		4
        /*0048*/ 	.byte	0x02, 0x4a
	.zero		1
	.zero		1


	//----- nvinfo : EIATTR_EXIT_INSTR_OFFSETS
	.align		4
        /*004c*/ 	.byte	0x04, 0x1c
        /*004e*/ 	.short	(.L_35 - .L_34)


	//   ....[0]....
.L_34:
        /*0050*/ 	.word	0x000005a0


	//   ....[1]....
        /*0054*/ 	.word	0x00000830


	//----- nvinfo : EIATTR_CRS_STACK_SIZE
	.align		4
.L_35:
        /*0058*/ 	.byte	0x04, 0x1e
        /*005a*/ 	.short	(.L_37 - .L_36)
.L_36:
        /*005c*/ 	.word	0x00000000


	//----- nvinfo : EIATTR_CBANK_PARAM_SIZE
	.align		4
.L_37:
        /*0060*/ 	.byte	0x03, 0x19
        /*0062*/ 	.short	0x0014


	//----- nvinfo : EIATTR_PARAM_CBANK
	.align		4
        /*0064*/ 	.byte	0x04, 0x0a
        /*0066*/ 	.short	(.L_39 - .L_38)
	.align		4
.L_38:
        /*0068*/ 	.word	index@(.nv.constant0._Z22softmax_rowwise_kernelPKfPfi)
        /*006c*/ 	.short	0x0380
        /*006e*/ 	.short	0x0014


	//----- nvinfo : EIATTR_SW_WAR
	.align		4
.L_39:
        /*0070*/ 	.byte	0x04, 0x36
        /*0072*/ 	.short	(.L_41 - .L_40)
.L_40:
        /*0074*/ 	.word	0x00000008
.L_41:


//--------------------- .nv.info._Z12scale_kernelPfif --------------------------
	.section	.nv.info._Z12scale_kernelPfif,"",@"SHT_CUDA_INFO"
	.sectionflags	@""
	.align	4


	//----- nvinfo : EIATTR_CUDA_API_VERSION
	.align		4
        /*0000*/ 	.byte	0x04, 0x37
        /*0002*/ 	.short	(.L_43 - .L_42)
.L_42:
        /*0004*/ 	.word	0x00000082


	//----- nvinfo : EIATTR_KPARAM_INFO
	.align		4
.L_43:
        /*0008*/ 	.byte	0x04, 0x17
        /*000a*/ 	.short	(.L_45 - .L_44)
.L_44:
        /*000c*/ 	.word	0x00000000
        /*0010*/ 	.short	0x0002
        /*0012*/ 	.short	0x000c
        /*0014*/ 	.byte	0x00, 0xf0, 0x11, 0x00


	//----- nvinfo : EIATTR_KPARAM_INFO
	.align		4
.L_45:
        /*0018*/ 	.byte	0x04, 0x17
        /*001a*/ 	.short	(.L_47 - .L_46)
.L_46:
        /*001c*/ 	.word	0x00000000
        /*0020*/ 	.short	0x0001
        /*0022*/ 	.short	0x0008
        /*0024*/ 	.byte	0x00, 0xf0, 0x11, 0x00


	//----- nvinfo : EIATTR_KPARAM_INFO
	.align		4
.L_47:
        /*0028*/ 	.byte	0x04, 0x17
        /*002a*/ 	.short	(.L_49 - .L_48)
.L_48:
        /*002c*/ 	.word	0x00000000
        /*0030*/ 	.short	0x0000
        /*0032*/ 	.short	0x0000
        /*0034*/ 	.byte	0x00, 0xf5, 0x21, 0x00


	//----- nvinfo : EIATTR_SPARSE_MMA_MASK
	.align		4
.L_49:
        /*0038*/ 	.byte	0x03, 0x50
        /*003a*/ 	.short	0x0000


	//----- nvinfo : EIATTR_MAXREG_COUNT
	.align		4
        /*003c*/ 	.byte	0x03, 0x1b
        /*003e*/ 	.short	0x00ff


	//----- nvinfo : EIATTR_MERCURY_ISA_VERSION
	.align		4
        /*0040*/ 	.byte	0x03, 0x5f
        /*0042*/ 	.short	0x0101


	//----- nvinfo : EIATTR_VRC_CTA_INIT_COUNT
	.align		4
        /*0044*/ 	.byte	0x02, 0x4a
	.zero		1
	.zero		1


	//----- nvinfo : EIATTR_EXIT_INSTR_OFFSETS
	.align		4
        /*0048*/ 	.byte	0x04, 0x1c
        /*004a*/ 	.short	(.L_51 - .L_50)


	//   ....[0]....
.L_50:
        /*004c*/ 	.word	0x00000070


	//   ....[1]....
        /*0050*/ 	.word	0x000000f0


	//----- nvinfo : EIATTR_CBANK_PARAM_SIZE
	.align		4
.L_51:
        /*0054*/ 	.byte	0x03, 0x19
        /*0056*/ 	.short	0x0010


	//----- nvinfo : EIATTR_PARAM_CBANK
	.align		4
        /*0058*/ 	.byte	0x04, 0x0a
        /*005a*/ 	.short	(.L_53 - .L_52)
	.align		4
.L_52:
        /*005c*/ 	.word	index@(.nv.constant0._Z12scale_kernelPfif)
        /*0060*/ 	.short	0x0380
        /*0062*/ 	.short	0x0010


	//----- nvinfo : EIATTR_SW_WAR
	.align		4
.L_53:
        /*0064*/ 	.byte	0x04, 0x36
        /*0066*/ 	.short	(.L_55 - .L_54)
.L_54:
        /*0068*/ 	.word	0x00000008
.L_55:


//--------------------- .nv.info._Z28matrix_multiplication_kernelPKfS0_Pfiii --------------------------
	.section	.nv.info._Z28matrix_multiplication_kernelPKfS0_Pfiii,"",@"SHT_CUDA_INFO"
	.sectionflags	@""
	.align	4


	//----- nvinfo : EIATTR_CUDA_API_VERSION
	.align		4
        /*0000*/ 	.byte	0x04, 0x37
        /*0002*/ 	.short	(.L_57 - .L_56)
.L_56:
        /*0004*/ 	.word	0x00000082


	//----- nvinfo : EIATTR_KPARAM_INFO
	.align		4
.L_57:
        /*0008*/ 	.byte	0x04, 0x17
        /*000a*/ 	.short	(.L_59 - .L_58)
.L_58:
        /*000c*/ 	.word	0x00000000
        /*0010*/ 	.short	0x0005
        /*0012*/ 	.short	0x0020
        /*0014*/ 	.byte	0x00, 0xf0, 0x11, 0x00


	//----- nvinfo : EIATTR_KPARAM_INFO
	.align		4
.L_59:
        /*0018*/ 	.byte	0x04, 0x17
        /*001a*/ 	.short	(.L_61 - .L_60)
.L_60:
        /*001c*/ 	.word	0x00000000
        /*0020*/ 	.short	0x0004
        /*0022*/ 	.short	0x001c
        /*0024*/ 	.byte	0x00, 0xf0, 0x11, 0x00


	//----- nvinfo : EIATTR_KPARAM_INFO
	.align		4
.L_61:
        /*0028*/ 	.byte	0x04, 0x17
        /*002a*/ 	.short	(.L_63 - .L_62)
.L_62:
        /*002c*/ 	.word	0x00000000
        /*0030*/ 	.short	0x0003
        /*0032*/ 	.short	0x0018
        /*0034*/ 	.byte	0x00, 0xf0, 0x11, 0x00


	//----- nvinfo : EIATTR_KPARAM_INFO
	.align		4
.L_63:
        /*0038*/ 	.byte	0x04, 0x17
        /*003a*/ 	.short	(.L_65 - .L_64)
.L_64:
        /*003c*/ 	.word	0x00000000
        /*0040*/ 	.short	0x0002
        /*0042*/ 	.short	0x0010
        /*0044*/ 	.byte	0x00, 0xf5, 0x21, 0x00


	//----- nvinfo : EIATTR_KPARAM_INFO
	.align		4
.L_65:
        /*0048*/ 	.byte	0x04, 0x17
        /*004a*/ 	.short	(.L_67 - .L_66)
.L_66:
        /*004c*/ 	.word	0x00000000
        /*0050*/ 	.short	0x0001
        /*0052*/ 	.short	0x0008
        /*0054*/ 	.byte	0x00, 0xf5, 0x21, 0x00


	//----- nvinfo : EIATTR_KPARAM_INFO
	.align		4
.L_67:
        /*0058*/ 	.byte	0x04, 0x17
        /*005a*/ 	.short	(.L_69 - .L_68)
.L_68:
        /*005c*/ 	.word	0x00000000
        /*0060*/ 	.short	0x0000
        /*0062*/ 	.short	0x0000
        /*0064*/ 	.byte	0x00, 0xf5, 0x21, 0x00


	//----- nvinfo : EIATTR_SPARSE_MMA_MASK
	.align		4
.L_69:
        /*0068*/ 	.byte	0x03, 0x50
        /*006a*/ 	.short	0x0000


	//----- nvinfo : EIATTR_MAXREG_COUNT
	.align		4
        /*006c*/ 	.byte	0x03, 0x1b
        /*006e*/ 	.short	0x00ff


	//----- nvinfo : EIATTR_MERCURY_ISA_VERSION
	.align		4
        /*0070*/ 	.byte	0x03, 0x5f
        /*0072*/ 	.short	0x0101


	//----- nvinfo : EIATTR_VRC_CTA_INIT_COUNT
	.align		4
        /*0074*/ 	.byte	0x02, 0x4a
	.zero		1
	.zero		1


	//----- nvinfo : EIATTR_EXIT_INSTR_OFFSETS
	.align		4
        /*0078*/ 	.byte	0x04, 0x1c
        /*007a*/ 	.short	(.L_71 - .L_70)


	//   ....[0]....
.L_70:
        /*007c*/ 	.word	0x000000d0


	//   ....[1]....
        /*0080*/ 	.word	0x000008f0


	//----- nvinfo : EIATTR_CBANK_PARAM_SIZE
	.align		4
.L_71:
        /*0084*/ 	.byte	0x03, 0x19
        /*0086*/ 	.short	0x0024


	//----- nvinfo : EIATTR_PARAM_CBANK
	.align		4
        /*0088*/ 	.byte	0x04, 0x0a
        /*008a*/ 	.short	(.L_73 - .L_72)
	.align		4
.L_72:
        /*008c*/ 	.word	index@(.nv.constant0._Z28matrix_multiplication_kernelPKfS0_Pfiii)
        /*0090*/ 	.short	0x0380
        /*0092*/ 	.short	0x0024


	//----- nvinfo : EIATTR_SW_WAR
	.align		4
.L_73:
        /*0094*/ 	.byte	0x04, 0x36
        /*0096*/ 	.short	(.L_75 - .L_74)
.L_74:
        /*0098*/ 	.word	0x00000008
.L_75:


//--------------------- .nv.info._Z23matrix_transpose_kernelPKfPfii --------------------------
	.section	.nv.info._Z23matrix_transpose_kernelPKfPfii,"",@"SHT_CUDA_INFO"
	.sectionflags	@""
	.align	4


	//----- nvinfo : EIATTR_CUDA_API_VERSION
	.align		4
        /*0000*/ 	.byte	0x04, 0x37
        /*0002*/ 	.short	(.L_77 - .L_76)
.L_76:
        /*0004*/ 	.word	0x00000082


	//----- nvinfo : EIATTR_KPARAM_INFO
	.align		4
.L_77:
        /*0008*/ 	.byte	0x04, 0x17
        /*000a*/ 	.short	(.L_79 - .L_78)
.L_78:
        /*000c*/ 	.word	0x00000000
        /*0010*/ 	.short	0x0003
        /*0012*/ 	.short	0x0014
        /*0014*/ 	.byte	0x00, 0xf0, 0x11, 0x00


	//----- nvinfo : EIATTR_KPARAM_INFO
	.align		4
.L_79:
        /*0018*/ 	.byte	0x04, 0x17
        /*001a*/ 	.short	(.L_81 - .L_80)
.L_80:
        /*001c*/ 	.word	0x00000000
        /*0020*/ 	.short	0x0002
        /*0022*/ 	.short	0x0010
        /*0024*/ 	.byte	0x00, 0xf0, 0x11, 0x00


	//----- nvinfo : EIATTR_KPARAM_INFO
	.align		4
.L_81:
        /*0028*/ 	.byte	0x04, 0x17
        /*002a*/ 	.short	(.L_83 - .L_82)
.L_82:
        /*002c*/ 	.word	0x00000000
        /*0030*/ 	.short	0x0001
        /*0032*/ 	.short	0x0008
        /*0034*/ 	.byte	0x00, 0xf5, 0x21, 0x00


	//----- nvinfo : EIATTR_KPARAM_INFO
	.align		4
.L_83:
        /*0038*/ 	.byte	0x04, 0x17
        /*003a*/ 	.short	(.L_85 - .L_84)
.L_84:
        /*003c*/ 	.word	0x00000000
        /*0040*/ 	.short	0x0000
        /*0042*/ 	.short	0x0000
        /*0044*/ 	.byte	0x00, 0xf5, 0x21, 0x00


	//----- nvinfo : EIATTR_SPARSE_MMA_MASK
	.align		4
.L_85:
        /*0048*/ 	.byte	0x03, 0x50
        /*004a*/ 	.short	0x0000


	//----- nvinfo : EIATTR_MAXREG_COUNT
	.align		4
        /*004c*/ 	.byte	0x03, 0x1b
        /*004e*/ 	.short	0x00ff


	//----- nvinfo : EIATTR_MERCURY_ISA_VERSION
	.align		4
        /*0050*/ 	.byte	0x03, 0x5f
        /*0052*/ 	.short	0x0101


	//----- nvinfo : EIATTR_VRC_CTA_INIT_COUNT
	.align		4
        /*0054*/ 	.byte	0x02, 0x4a
	.zero		1
	.zero		1


	//----- nvinfo : EIATTR_EXIT_INSTR_OFFSETS
	.align		4
        /*0058*/ 	.byte	0x04, 0x1c
        /*005a*/ 	.short	(.L_87 - .L_86)


	//   ....[0]....
.L_86:
        /*005c*/ 	.word	0x000000c0


	//   ....[1]....
        /*0060*/ 	.word	0x00000160


	//----- nvinfo : EIATTR_CBANK_PARAM_SIZE
	.align		4
.L_87:
        /*0064*/ 	.byte	0x03, 0x19
        /*0066*/ 	.short	0x0018


	//----- nvinfo : EIATTR_PARAM_CBANK
	.align		4
        /*0068*/ 	.byte	0x04, 0x0a
        /*006a*/ 	.short	(.L_89 - .L_88)
	.align		4
.L_88:
        /*006c*/ 	.word	index@(.nv.constant0._Z23matrix_transpose_kernelPKfPfii)
        /*0070*/ 	.short	0x0380
        /*0072*/ 	.short	0x0018


	//----- nvinfo : EIATTR_SW_WAR
	.align		4
.L_89:
        /*0074*/ 	.byte	0x04, 0x36
        /*0076*/ 	.short	(.L_91 - .L_90)
.L_90:
        /*0078*/ 	.word	0x00000008
.L_91:


//--------------------- .nv.callgraph             --------------------------
	.section	.nv.callgraph,"",@"SHT_CUDA_CALLGRAPH"
	.align	4
	.sectionentsize	8
	.align		4
        /*0000*/ 	.word	0x00000000
	.align		4
        /*0004*/ 	.word	0xffffffff
	.align		4
        /*0008*/ 	.word	0x00000000
	.align		4
        /*000c*/ 	.word	0xfffffffe
	.align		4
        /*0010*/ 	.word	0x00000000
	.align		4
        /*0014*/ 	.word	0xfffffffd
	.align		4
        /*0018*/ 	.word	0x00000000
	.align		4
        /*001c*/ 	.word	0xfffffffc


//--------------------- .text._Z22softmax_rowwise_kernelPKfPfi --------------------------
	.section	.text._Z22softmax_rowwise_kernelPKfPfi,"ax",@progbits
	.align	128
        .global         _Z22softmax_rowwise_kernelPKfPfi
        .type           _Z22softmax_rowwise_kernelPKfPfi,@function
        .size           _Z22softmax_rowwise_kernelPKfPfi,(.L_x_32 - _Z22softmax_rowwise_kernelPKfPfi)
        .other          _Z22softmax_rowwise_kernelPKfPfi,@"STO_CUDA_ENTRY STV_DEFAULT"
_Z22softmax_rowwise_kernelPKfPfi:
.text._Z22softmax_rowwise_kernelPKfPfi:
[----:B------:R-:W-:Y:S01]  /*0000*/  LDC R1, c[0x0][0x37c] ;  /* 0x0000df00ff017b82 */ /* 0x000fe20000000800 */
[----:B------:R-:W0:Y:S07]  /*0010*/  S2R R2, SR_TID.X ;  /* 0x0000000000027919 */ /* 0x000e2e0000002100 */
[----:B------:R-:W0:Y:S01]  /*0020*/  LDC R11, c[0x0][0x390] ;  /* 0x0000e400ff0b7b82 */ /* 0x000e220000000800 */
[----:B------:R-:W1:Y:S01]  /*0030*/  LDCU.64 UR6, c[0x0][0x358] ;  /* 0x00006b00ff0677ac */ /* 0x000e620008000a00 */
[----:B------:R-:W-:Y:S01]  /*0040*/  BSSY.RECONVERGENT B0, `(.L_x_0) ;  /* 0x0000010000007945 */ /* 0x000fe20003800200 */
[----:B------:R-:W-:-:S05]  /*0050*/  IMAD.MOV.U32 R3, RZ, RZ, -0x800000 ;  /* 0xff800000ff037424 */ /* 0x000fca00078e00ff */
[----:B------:R-:W2:Y:S01]  /*0060*/  S2UR UR8, SR_CTAID.X ;  /* 0x00000000000879c3 */ /* 0x000ea20000002500 */
[----:B0-----:R-:W-:-:S13]  /*0070*/  ISETP.GE.AND P0, PT, R2, R11, PT ;  /* 0x0000000b0200720c */ /* 0x001fda0003f06270 */
[----:B-12---:R-:W-:Y:S05]  /*0080*/  @P0 BRA `(.L_x_1) ;  /* 0x00000000002c0947 */ /* 0x006fea0003800000 */
[----:B------:R-:W0:Y:S01]  /*0090*/  LDC R9, c[0x0][0x360] ;  /* 0x0000d800ff097b82 */ /* 0x000e220000000800 */
[----:B------:R-:W-:Y:S02]  /*00a0*/  IMAD.MOV.U32 R3, RZ, RZ, -0x800000 ;  /* 0xff800000ff037424 */ /* 0x000fe400078e00ff */
[----:B------:R-:W-:-:S05]  /*00b0*/  IMAD.MOV.U32 R0, RZ, RZ, R2 ;  /* 0x000000ffff007224 */ /* 0x000fca00078e0002 */
[----:B------:R-:W1:Y:S02]  /*00c0*/  LDC.64 R6, c[0x0][0x380] ;  /* 0x0000e000ff067b82 */ /* 0x000e640000000a00 */
.L_x_2:
[----:B------:R-:W-:-:S04]  /*00d0*/  IMAD R5, R11, UR8, R0 ;  /* 0x000000080b057c24 */ /* 0x000fc8000f8e0200 */
[----:B-1----:R-:W-:-:S06]  /*00e0*/  IMAD.WIDE R4, R5, 0x4, R6 ;  /* 0x0000000405047825 */ /* 0x002fcc00078e0206 */
[----:B------:R-:W2:Y:S01]  /*00f0*/  LDG.E R4, desc[UR6][R4.64] ;  /* 0x0000000604047981 */ /* 0x000ea2000c1e1900 */
[----:B0-----:R-:W-:-:S04]  /*0100*/  IADD3 R0, PT, PT, R9, R0, RZ ;  /* 0x0000000009007210 */ /* 0x001fc80007ffe0ff */
[----:B------:R-:W-:Y:S02]  /*0110*/  ISETP.GE.AND P0, PT, R0, R11, PT ;  /* 0x0000000b0000720c */ /* 0x000fe40003f06270 */
[----:B--2---:R-:W-:-:S11]  /*0120*/  FMNMX R3, R4, R3, !PT ;  /* 0x0000000304037209 */ /* 0x004fd60007800000 */
[----:B------:R-:W-:Y:S05]  /*0130*/  @!P0 BRA `(.L_x_2) ;  /* 0xfffffffc00e48947 */ /* 0x000fea000383ffff */
.L_x_1:
[----:B------:R-:W-:Y:S05]  /*0140*/  BSYNC.RECONVERGENT B0 ;  /* 0x0000000000007941 */ /* 0x000fea0003800200 */
.L_x_0:
[----:B------:R-:W0:Y:S01]  /*0150*/  S2UR UR5, SR_CgaCtaId ;  /* 0x00000000000579c3 */ /* 0x000e220000008800 */
[----:B------:R-:W-:Y:S01]  /*0160*/  UMOV UR4, 0x400 ;  /* 0x0000040000047882 */ /* 0x000fe20000000000 */
[----:B------:R-:W1:Y:S02]  /*0170*/  LDCU UR9, c[0x0][0x360] ;  /* 0x00006c00ff0977ac */ /* 0x000e640008000800 */
[----:B-1----:R-:W-:Y:S02]  /*0180*/  UISETP.GE.U32.AND UP0, UPT, UR9, 0x2, UPT ;  /* 0x000000020900788c */ /* 0x002fe4000bf06070 */
[----:B0-----:R-:W-:-:S06]  /*0190*/  ULEA UR4, UR5, UR4, 0x18 ;  /* 0x0000000405047291 */ /* 0x001fcc000f8ec0ff */
[----:B------:R-:W-:-:S05]  /*01a0*/  LEA R0, R2, UR4, 0x2 ;  /* 0x0000000402007c11 */ /* 0x000fca000f8e10ff */
[----:B------:R0:W-:Y:S01]  /*01b0*/  STS [R0], R3 ;  /* 0x0000000300007388 */ /* 0x0001e20000000800 */
[----:B------:R-:W-:Y:S06]  /*01c0*/  BAR.SYNC.DEFER_BLOCKING 0x0 ;  /* 0x0000000000007b1d */ /* 0x000fec0000010000 */
[----:B------:R-:W-:Y:S05]  /*01d0*/  BRA.U !UP0, `(.L_x_3) ;  /* 0x0000000108307547 */ /* 0x000fea000b800000 */
[----:B0-----:R-:W-:-:S07]  /*01e0*/  IMAD.U32 R3, RZ, RZ, UR9 ;  /* 0x00000009ff037e24 */ /* 0x001fce000f8e00ff */
.L_x_4:
[----:B------:R-:W-:-:S04]  /*01f0*/  SHF.R.U32.HI R9, RZ, 0x1, R3 ;  /* 0x00000001ff097819 */ /* 0x000fc80000011603 */
[----:B------:R-:W-:-:S13]  /*0200*/  ISETP.GE.U32.AND P0, PT, R2, R9, PT ;  /* 0x000000090200720c */ /* 0x000fda0003f06070 */
[----:B------:R-:W-:Y:S01]  /*0210*/  @!P0 IMAD R5, R9, 0x4, R0 ;  /* 0x0000000409058824 */ /* 0x000fe200078e0200 */
[----:B------:R-:W-:Y:S05]  /*0220*/  @!P0 LDS R4, [R0] ;  /* 0x0000000000048984 */ /* 0x000fea0000000800 */
[----:B------:R-:W0:Y:S02]  /*0230*/  @!P0 LDS R5, [R5] ;  /* 0x0000000005058984 */ /* 0x000e240000000800 */
[----:B0-----:R-:W-:-:S05]  /*0240*/  @!P0 FMNMX R7, R4, R5, !PT ;  /* 0x0000000504078209 */ /* 0x001fca0007800000 */
[----:B------:R1:W-:Y:S01]  /*0250*/  @!P0 STS [R0], R7 ;  /* 0x0000000700008388 */ /* 0x0003e20000000800 */
[----:B------:R-:W-:Y:S01]  /*0260*/  BAR.SYNC.DEFER_BLOCKING 0x0 ;  /* 0x0000000000007b1d */ /* 0x000fe20000010000 */
[----:B------:R-:W-:Y:S01]  /*0270*/  ISETP.GT.U32.AND P0, PT, R3, 0x3, PT ;  /* 0x000000030300780c */ /* 0x000fe20003f04070 */
[----:B------:R-:W-:-:S12]  /*0280*/  IMAD.MOV.U32 R3, RZ, RZ, R9 ;  /* 0x000000ffff037224 */ /* 0x000fd800078e0009 */
[----:B-1----:R-:W-:Y:S05]  /*0290*/  @P0 BRA `(.L_x_4) ;  /* 0xfffffffc00d40947 */ /* 0x002fea000383ffff */
.L_x_3:
[----:B------:R-:W1:Y:S01]  /*02a0*/  LDC R14, c[0x0][0x390] ;  /* 0x0000e400ff0e7b82 */ /* 0x000e620000000800 */
[----:B------:R-:W-:Y:S01]  /*02b0*/  UMOV UR4, 0x400 ;  /* 0x0000040000047882 */ /* 0x000fe20000000000 */
[----:B------:R-:W-:Y:S01]  /*02c0*/  BSSY.RECONVERGENT B0, `(.L_x_5) ;  /* 0x000001b000007945 */ /* 0x000fe20003800200 */
[----:B0-----:R-:W-:-:S05]  /*02d0*/  HFMA2 R3, -RZ, RZ, 0, 0 ;  /* 0x00000000ff037431 */ /* 0x001fca00000001ff */
[----:B------:R-:W0:Y:S01]  /*02e0*/  S2UR UR5, SR_CgaCtaId ;  /* 0x00000000000579c3 */ /* 0x000e220000008800 */
[----:B-1----:R-:W-:Y:S01]  /*02f0*/  ISETP.GE.AND P0, PT, R2, R14, PT ;  /* 0x0000000e0200720c */ /* 0x002fe20003f06270 */
[----:B0-----:R-:W-:-:S09]  /*0300*/  ULEA UR4, UR5, UR4, 0x18 ;  /* 0x0000000405047291 */ /* 0x001fd2000f8ec0ff */
[----:B------:R-:W0:Y:S03]  /*0310*/  LDS R8, [UR4] ;  /* 0x00000004ff087984 */ /* 0x000e260008000800 */
[----:B------:R-:W-:Y:S05]  /*0320*/  @P0 BRA `(.L_x_6) ;  /* 0x0000000000500947 */ /* 0x000fea0003800000 */
[----:B------:R-:W1:Y:S01]  /*0330*/  LDC.64 R4, c[0x0][0x380] ;  /* 0x0000e000ff047b82 */ /* 0x000e620000000a00 */
[----:B------:R-:W-:Y:S02]  /*0340*/  IMAD.MOV.U32 R3, RZ, RZ, RZ ;  /* 0x000000ffff037224 */ /* 0x000fe400078e00ff */
[----:B------:R-:W-:-:S07]  /*0350*/  IMAD.MOV.U32 R9, RZ, RZ, R2 ;  /* 0x000000ffff097224 */ /* 0x000fce00078e0002 */
.L_x_7:
[----:B------:R-:W-:-:S04]  /*0360*/  IMAD R7, R14, UR8, R9 ;  /* 0x000000080e077c24 */ /* 0x000fc8000f8e0209 */
[----:B-1----:R-:W-:-:S06]  /*0370*/  IMAD.WIDE R6, R7, 0x4, R4 ;  /* 0x0000000407067825 */ /* 0x002fcc00078e0204 */
[----:B------:R-:W0:Y:S01]  /*0380*/  LDG.E R7, desc[UR6][R6.64] ;  /* 0x0000000606077981 */ /* 0x000e22000c1e1900 */
[----:B------:R-:W-:Y:S01]  /*0390*/  IMAD.MOV.U32 R11, RZ, RZ, 0x3bbb989d ;  /* 0x3bbb989dff0b7424 */ /* 0x000fe200078e00ff */
[----:B------:R-:W-:Y:S01]  /*03a0*/  MOV R12, 0x437c0000 ;  /* 0x437c0000000c7802 */ /* 0x000fe20000000f00 */
[----:B------:R-:W-:-:S05]  /*03b0*/  VIADD R9, R9, UR9 ;  /* 0x0000000909097c36 */ /* 0x000fca0008000000 */
[----:B------:R-:W-:Y:S01]  /*03c0*/  ISETP.GE.AND P0, PT, R9, R14, PT ;  /* 0x0000000e0900720c */ /* 0x000fe20003f06270 */
[----:B0-----:R-:W-:-:S04]  /*03d0*/  FADD R10, -R8, R7 ;  /* 0x00000007080a7221 */ /* 0x001fc80000000100 */
[----:B------:R-:W-:-:S04]  /*03e0*/  FFMA.SAT R11, R10, R11, 0.5 ;  /* 0x3f0000000a0b7423 */ /* 0x000fc8000000200b */
[----:B------:R-:W-:-:S04]  /*03f0*/  FFMA.RM R11, R11, R12, 12582913 ;  /* 0x4b4000010b0b7423 */ /* 0x000fc8000000400c */
[C---:B------:R-:W-:Y:S01]  /*0400*/  FADD R13, R11.reuse, -12583039 ;  /* 0xcb40007f0b0d7421 */ /* 0x040fe20000000000 */
[----:B------:R-:W-:-:S03]  /*0410*/  IMAD.SHL.U32 R6, R11, 0x800000, RZ ;  /* 0x008000000b067824 */ /* 0x000fc600078e00ff */
[----:B------:R-:W-:-:S04]  /*0420*/  FFMA R13, R10, 1.4426950216293334961, -R13 ;  /* 0x3fb8aa3b0a0d7823 */ /* 0x000fc8000000080d */
[----:B------:R-:W-:-:S06]  /*0430*/  FFMA R13, R10, 1.925963033500011079e-08, R13 ;  /* 0x32a570600a0d7823 */ /* 0x000fcc000000000d */
[----:B------:R-:W0:Y:S02]  /*0440*/  MUFU.EX2 R13, R13 ;  /* 0x0000000d000d7308 */ /* 0x000e240000000800 */
[----:B0-----:R-:W-:Y:S01]  /*0450*/  FFMA R3, R6, R13, R3 ;  /* 0x0000000d06037223 */ /* 0x001fe20000000003 */
[----:B------:R-:W-:Y:S06]  /*0460*/  @!P0 BRA `(.L_x_7) ;  /* 0xfffffffc00bc8947 */ /* 0x000fec000383ffff */
.L_x_6:
[----:B------:R-:W-:Y:S05]  /*0470*/  BSYNC.RECONVERGENT B0 ;  /* 0x0000000000007941 */ /* 0x000fea0003800200 */
.L_x_5:
[----:B------:R1:W-:Y:S01]  /*0480*/  STS [R0], R3 ;  /* 0x0000000300007388 */ /* 0x0003e20000000800 */
[----:B------:R-:W-:Y:S01]  /*0490*/  UISETP.GE.U32.AND UP0, UPT, UR9, 0x2, UPT ;  /* 0x000000020900788c */ /* 0x000fe2000bf06070 */
[----:B------:R-:W-:Y:S08]  /*04a0*/  BAR.SYNC.DEFER_BLOCKING 0x0 ;  /* 0x0000000000007b1d */ /* 0x000ff00000010000 */
[----:B-1----:R-:W-:Y:S05]  /*04b0*/  BRA.U !UP0, `(.L_x_8) ;  /* 0x0000000108307547 */ /* 0x002fea000b800000 */
[----:B------:R-:W-:-:S07]  /*04c0*/  IMAD.U32 R3, RZ, RZ, UR9 ;  /* 0x00000009ff037e24 */ /* 0x000fce000f8e00ff */
.L_x_9:
[----:B------:R-:W-:-:S04]  /*04d0*/  SHF.R.U32.HI R7, RZ, 0x1, R3 ;  /* 0x00000001ff077819 */ /* 0x000fc80000011603 */
[----:B------:R-:W-:-:S13]  /*04e0*/  ISETP.GE.U32.AND P0, PT, R2, R7, PT ;  /* 0x000000070200720c */ /* 0x000fda0003f06070 */
[----:B------:R-:W-:Y:S01]  /*04f0*/  @!P0 LEA R4, R7, R0, 0x2 ;  /* 0x0000000007048211 */ /* 0x000fe200078e10ff */
[----:B------:R-:W-:Y:S05]  /*0500*/  @!P0 LDS R5, [R0] ;  /* 0x0000000000058984 */ /* 0x000fea0000000800 */
[----:B------:R-:W1:Y:S02]  /*0510*/  @!P0 LDS R4, [R4] ;  /* 0x0000000004048984 */ /* 0x000e640000000800 */
[----:B-1----:R-:W-:-:S05]  /*0520*/  @!P0 FADD R5, R4, R5 ;  /* 0x0000000504058221 */ /* 0x002fca0000000000 */
[----:B------:R1:W-:Y:S01]  /*0530*/  @!P0 STS [R0], R5 ;  /* 0x0000000500008388 */ /* 0x0003e20000000800 */
[----:B------:R-:W-:Y:S01]  /*0540*/  BAR.SYNC.DEFER_BLOCKING 0x0 ;  /* 0x0000000000007b1d */ /* 0x000fe20000010000 */
[----:B------:R-:W-:Y:S01]  /*0550*/  ISETP.GT.U32.AND P0, PT, R3, 0x3, PT ;  /* 0x000000030300780c */ /* 0x000fe20003f04070 */
[----:B------:R-:W-:-:S12]  /*0560*/  IMAD.MOV.U32 R3, RZ, RZ, R7 ;  /* 0x000000ffff037224 */ /* 0x000fd800078e0007 */
[----:B-1----:R-:W-:Y:S05]  /*0570*/  @P0 BRA `(.L_x_9) ;  /* 0xfffffffc00d40947 */ /* 0x002fea000383ffff */
.L_x_8:
[----:B------:R-:W1:Y:S02]  /*0580*/  LDCU UR4, c[0x0][0x390] ;  /* 0x00007200ff0477ac */ /* 0x000e640008000800 */
[----:B-1----:R-:W-:-:S13]  /*0590*/  ISETP.GE.AND P0, PT, R2, UR4, PT ;  /* 0x0000000402007c0c */ /* 0x002fda000bf06270 */
[----:B------:R-:W-:Y:S05]  /*05a0*/  @P0 EXIT ;  /* 0x000000000000094d */ /* 0x000fea0003800000 */
[----:B------:R-:W1:Y:S01]  /*05b0*/  S2UR UR5, SR_CgaCtaId ;  /* 0x00000000000579c3 */ /* 0x000e620000008800 */
[----:B------:R-:W-:-:S07]  /*05c0*/  UMOV UR4, 0x400 ;  /* 0x0000040000047882 */ /* 0x000fce0000000000 */
[----:B------:R-:W2:Y:S08]  /*05d0*/  LDC R9, c[0x0][0x390] ;  /* 0x0000e400ff097b82 */ /* 0x000eb00000000800 */
[----:B------:R-:W3:Y:S08]  /*05e0*/  LDC.64 R6, c[0x0][0x380] ;  /* 0x0000e000ff067b82 */ /* 0x000ef00000000a00 */
[----:B------:R-:W4:Y:S01]  /*05f0*/  LDC.64 R4, c[0x0][0x388] ;  /* 0x0000e200ff047b82 */ /* 0x000f220000000a00 */
[----:B-1----:R-:W-:-:S09]  /*0600*/  ULEA UR4, UR5, UR4, 0x18 ;  /* 0x0000000405047291 */ /* 0x002fd2000f8ec0ff */
[----:B------:R-:W1:Y:S02]  /*0610*/  LDS R3, [UR4] ;  /* 0x00000004ff037984 */ /* 0x000e640008000800 */
[----:B------:R-:W0:Y:S02]  /*0620*/  LDCU UR4, c[0x0][0x390] ;  /* 0x00007200ff0477ac */ /* 0x000e240008000800 */
.L_x_12:
[----:B--2---:R-:W-:-:S04]  /*0630*/  IMAD R11, R9, UR8, R2 ;  /* 0x00000008090b7c24 */ /* 0x004fc8000f8e0202 */
[----:B---3--:R-:W-:-:S06]  /*0640*/  IMAD.WIDE R12, R11, 0x4, R6 ;  /* 0x000000040b0c7825 */ /* 0x008fcc00078e0206 */
[----:B------:R-:W0:Y:S01]  /*0650*/  LDG.E R13, desc[UR6][R12.64] ;  /* 0x000000060c0d7981 */ /* 0x000e22000c1e1900 */
[----:B------:R-:W-:Y:S01]  /*0660*/  IMAD.MOV.U32 R15, RZ, RZ, 0x3bbb989d ;  /* 0x3bbb989dff0f7424 */ /* 0x000fe200078e00ff */
[----:B-1----:R-:W1:Y:S01]  /*0670*/  MUFU.RCP R14, R3 ;  /* 0x00000003000e7308 */ /* 0x002e620000001000 */
[----:B------:R-:W-:Y:S01]  /*0680*/  IMAD.MOV.U32 R17, RZ, RZ, 0x437c0000 ;  /* 0x437c0000ff117424 */ /* 0x000fe200078e00ff */
[----:B------:R-:W-:Y:S01]  /*0690*/  BSSY.RECONVERGENT B0, `(.L_x_10) ;  /* 0x0000014000007945 */ /* 0x000fe20003800200 */
[----:B0-----:R-:W-:Y:S01]  /*06a0*/  FADD R0, -R8, R13 ;  /* 0x0000000d08007221 */ /* 0x001fe20000000100 */
[----:B-1----:R-:W-:-:S03]  /*06b0*/  FFMA R13, -R3, R14, 1 ;  /* 0x3f800000030d7423 */ /* 0x002fc6000000010e */
[----:B------:R-:W-:Y:S01]  /*06c0*/  FFMA.SAT R10, R0, R15, 0.5 ;  /* 0x3f000000000a7423 */ /* 0x000fe2000000200f */
[----:B------:R-:W-:-:S03]  /*06d0*/  FFMA R13, R14, R13, R14 ;  /* 0x0000000d0e0d7223 */ /* 0x000fc6000000000e */
[----:B------:R-:W-:-:S04]  /*06e0*/  FFMA.RM R10, R10, R17, 12582913 ;  /* 0x4b4000010a0a7423 */ /* 0x000fc80000004011 */
[----:B------:R-:W-:-:S04]  /*06f0*/  FADD R15, R10, -12583039 ;  /* 0xcb40007f0a0f7421 */ /* 0x000fc80000000000 */
[----:B------:R-:W-:-:S04]  /*0700*/  FFMA R15, R0, 1.4426950216293334961, -R15 ;  /* 0x3fb8aa3b000f7823 */ /* 0x000fc8000000080f */
[----:B------:R-:W-:Y:S01]  /*0710*/  FFMA R15, R0, 1.925963033500011079e-08, R15 ;  /* 0x32a57060000f7823 */ /* 0x000fe2000000000f */
[----:B------:R-:W-:-:S05]  /*0720*/  SHF.L.U32 R0, R10, 0x17, RZ ;  /* 0x000000170a007819 */ /* 0x000fca00000006ff */
[----:B------:R-:W0:Y:S02]  /*0730*/  MUFU.EX2 R15, R15 ;  /* 0x0000000f000f7308 */ /* 0x000e240000000800 */
[----:B0-----:R-:W-:-:S06]  /*0740*/  FMUL R0, R0, R15 ;  /* 0x0000000f00007220 */ /* 0x001fcc0000400000 */
[----:B------:R-:W0:Y:S01]  /*0750*/  FCHK P0, R0, R3 ;  /* 0x0000000300007302 */ /* 0x000e220000000000 */
[----:B------:R-:W-:-:S04]  /*0760*/  FFMA R10, R0, R13, RZ ;  /* 0x0000000d000a7223 */ /* 0x000fc800000000ff */
[----:B------:R-:W-:-:S04]  /*0770*/  FFMA R12, -R3, R10, R0 ;  /* 0x0000000a030c7223 */ /* 0x000fc80000000100 */
[----:B------:R-:W-:Y:S01]  /*0780*/  FFMA R13, R13, R12, R10 ;  /* 0x0000000c0d0d7223 */ /* 0x000fe2000000000a */
[----:B0-----:R-:W-:Y:S06]  /*0790*/  @!P0 BRA `(.L_x_11) ;  /* 0x00000000000c8947 */ /* 0x001fec0003800000 */
[----:B------:R-:W-:-:S07]  /*07a0*/  MOV R10, 0x7c0 ;  /* 0x000007c0000a7802 */ /* 0x000fce0000000f00 */
[----:B----4-:R-:W-:Y:S05]  /*07b0*/  CALL.REL.NOINC `($__internal_0_$__cuda_sm3x_div_rn_noftz_f32_slowpath) ;  /* 0x0000000000207944 */ /* 0x010fea0003c00000 */
[----:B------:R-:W-:-:S07]  /*07c0*/  IMAD.MOV.U32 R13, RZ, RZ, R0 ;  /* 0x000000ffff0d7224 */ /* 0x000fce00078e0000 */
.L_x_11:
[----:B------:R-:W-:Y:S05]  /*07d0*/  BSYNC.RECONVERGENT B0 ;  /* 0x0000000000007941 */ /* 0x000fea0003800200 */
.L_x_10:
[----:B----4-:R-:W-:-:S04]  /*07e0*/  IMAD.WIDE R10, R11, 0x4, R4 ;  /* 0x000000040b0a7825 */ /* 0x010fc800078e0204 */
[----:B------:R-:W-:Y:S01]  /*07f0*/  VIADD R2, R2, UR9 ;  /* 0x0000000902027c36 */ /* 0x000fe20008000000 */
[----:B------:R0:W-:Y:S04]  /*0800*/  STG.E desc[UR6][R10.64], R13 ;  /* 0x0000000d0a007986 */ /* 0x0001e8000c101906 */
[----:B------:R-:W-:-:S13]  /*0810*/  ISETP.GE.AND P0, PT, R2, UR4, PT ;  /* 0x0000000402007c0c */ /* 0x000fda000bf06270 */
[----:B0-----:R-:W-:Y:S05]  /*0820*/  @!P0 BRA `(.L_x_12) ;  /* 0xfffffffc00808947 */ /* 0x001fea000383ffff */
[----:B------:R-:W-:Y:S05]  /*0830*/  EXIT ;  /* 0x000000000000794d */ /* 0x000fea0003800000 */
        .weak           $__internal_0_$__cuda_sm3x_div_rn_noftz_f32_slowpath
        .type           $__internal_0_$__cuda_sm3x_div_rn_noftz_f32_slowpath,@function
        .size           $__internal_0_$__cuda_sm3x_div_rn_noftz_f32_slowpath,(.L_x_32 - $__internal_0_$__cuda_sm3x_div_rn_noftz_f32_slowpath)
$__internal_0_$__cuda_sm3x_div_rn_noftz_f32_slowpath:
[--C-:B------:R-:W-:Y:S01]  /*0840*/  SHF.R.U32.HI R13, RZ, 0x17, R3.reuse ;  /* 0x00000017ff0d7819 */ /* 0x100fe20000011603 */
[----:B------:R-:W-:Y:S01]  /*0850*/  BSSY.RECONVERGENT B1, `(.L_x_13) ;  /* 0x0000064000017945 */ /* 0x000fe20003800200 */
[--C-:B------:R-:W-:Y:S01]  /*0860*/  SHF.R.U32.HI R12, RZ, 0x17, R0.reuse ;  /* 0x00000017ff0c7819 */ /* 0x100fe20000011600 */
[----:B------:R-:W-:Y:S01]  /*0870*/  IMAD.MOV.U32 R14, RZ, RZ, R0 ;  /* 0x000000ffff0e7224 */ /* 0x000fe200078e0000 */
[----:B------:R-:W-:Y:S01]  /*0880*/  LOP3.LUT R13, R13, 0xff, RZ, 0xc0, !PT ;  /* 0x000000ff0d0d7812 */ /* 0x000fe200078ec0ff */
[----:B------:R-:W-:Y:S01]  /*0890*/  IMAD.MOV.U32 R15, RZ, RZ, R3 ;  /* 0x000000ffff0f7224 */ /* 0x000fe200078e0003 */
[----:B------:R-:W-:-:S03]  /*08a0*/  LOP3.LUT R16, R12, 0xff, RZ, 0xc0, !PT ;  /* 0x000000ff0c107812 */ /* 0x000fc600078ec0ff */
[----:B------:R-:W-:Y:S01]  /*08b0*/  VIADD R17, R13, 0xffffffff ;  /* 0xffffffff0d117836 */ /* 0x000fe20000000000 */
[----:B------:R-:W-:-:S04]  /*08c0*/  IADD3 R18, PT, PT, R16, -0x1, RZ ;  /* 0xffffffff10127810 */ /* 0x000fc80007ffe0ff */
[----:B------:R-:W-:-:S04]  /*08d0*/  ISETP.GT.U32.AND P0, PT, R17, 0xfd, PT ;  /* 0x000000fd1100780c */ /* 0x000fc80003f04070 */
[----:B------:R-:W-:-:S13]  /*08e0*/  ISETP.GT.U32.OR P0, PT, R18, 0xfd, P0 ;  /* 0x000000fd1200780c */ /* 0x000fda0000704470 */
[----:B------:R-:W-:Y:S01]  /*08f0*/  @!P0 IMAD.MOV.U32 R12, RZ, RZ, RZ ;  /* 0x000000ffff0c8224 */ /* 0x000fe200078e00ff */
[----:B------:R-:W-:Y:S06]  /*0900*/  @!P0 BRA `(.L_x_14) ;  /* 0x00000000005c8947 */ /* 0x000fec0003800000 */
[----:B------:R-:W-:Y:S02]  /*0910*/  FSETP.GTU.FTZ.AND P1, PT, |R3|, +INF , PT ;  /* 0x7f8000000300780b */ /* 0x000fe40003f3c200 */
[----:B------:R-:W-:-:S04]  /*0920*/  FSETP.GTU.FTZ.AND P0, PT, |R0|, +INF , PT ;  /* 0x7f8000000000780b */ /* 0x000fc80003f1c200 */
[----:B------:R-:W-:-:S13]  /*0930*/  PLOP3.LUT P0, PT, P0, P1, PT, 0xf8, 0x8f ;  /* 0x00000000008f781c */ /* 0x000fda0000703f70 */
[----:B------:R-:W-:Y:S05]  /*0940*/  @P0 BRA `(.L_x_15) ;  /* 0x00000004004c0947 */ /* 0x000fea0003800000 */
[----:B------:R-:W-:-:S13]  /*0950*/  LOP3.LUT P0, RZ, R15, 0x7fffffff, R14, 0xc8, !PT ;  /* 0x7fffffff0fff7812 */ /* 0x000fda000780c80e */
[----:B------:R-:W-:Y:S05]  /*0960*/  @!P0 BRA `(.L_x_16) ;  /* 0x00000004003c8947 */ /* 0x000fea0003800000 */
[C---:B------:R-:W-:Y:S02]  /*0970*/  FSETP.NEU.FTZ.AND P2, PT, |R0|.reuse, +INF , PT ;  /* 0x7f8000000000780b */ /* 0x040fe40003f5d200 */
[----:B------:R-:W-:Y:S02]  /*0980*/  FSETP.NEU.FTZ.AND P1, PT, |R3|, +INF , PT ;  /* 0x7f8000000300780b */ /* 0x000fe40003f3d200 */
[----:B------:R-:W-:-:S11]  /*0990*/  FSETP.NEU.FTZ.AND P0, PT, |R0|, +INF , PT ;  /* 0x7f8000000000780b */ /* 0x000fd60003f1d200 */
[----:B------:R-:W-:Y:S05]  /*09a0*/  @!P1 BRA !P2, `(.L_x_16) ;  /* 0x00000004002c9947 */ /* 0x000fea0005000000 */
[----:B------:R-:W-:-:S04]  /*09b0*/  LOP3.LUT P2, RZ, R14, 0x7fffffff, RZ, 0xc0, !PT ;  /* 0x7fffffff0eff7812 */ /* 0x000fc8000784c0ff */
[----:B------:R-:W-:-:S13]  /*09c0*/  PLOP3.LUT P1, PT, P1, P2, PT, 0x2f, 0xf2 ;  /* 0x0000000000f2781c */ /* 0x000fda0000f24577 */
[----:B------:R-:W-:Y:S05]  /*09d0*/  @P1 BRA `(.L_x_17) ;  /* 0x0000000400181947 */ /* 0x000fea0003800000 */
[----:B------:R-:W-:-:S04]  /*09e0*/  LOP3.LUT P1, RZ, R15, 0x7fffffff, RZ, 0xc0, !PT ;  /* 0x7fffffff0fff7812 */ /* 0x000fc8000782c0ff */
[----:B------:R-:W-:-:S13]  /*09f0*/  PLOP3.LUT P0, PT, P0, P1, PT, 0x2f, 0xf2 ;  /* 0x0000000000f2781c */ /* 0x000fda0000702577 */
[----:B------:R-:W-:Y:S05]  /*0a00*/  @P0 BRA `(.L_x_18) ;  /* 0x0000000400000947 */ /* 0x000fea0003800000 */
[----:B------:R-:W-:Y:S02]  /*0a10*/  ISETP.GE.AND P0, PT, R18, RZ, PT ;  /* 0x000000ff1200720c */ /* 0x000fe40003f06270 */
[----:B------:R-:W-:-:S11]  /*0a20*/  ISETP.GE.AND P1, PT, R17, RZ, PT ;  /* 0x000000ff1100720c */ /* 0x000fd60003f26270 */
[----:B------:R-:W-:Y:S01]  /*0a30*/  @P0 MOV R12, RZ ;  /* 0x000000ff000c0202 */ /* 0x000fe20000000f00 */
[----:B------:R-:W-:Y:S02]  /*0a40*/  @!P0 IMAD.MOV.U32 R12, RZ, RZ, -0x40 ;  /* 0xffffffc0ff0c8424 */ /* 0x000fe400078e00ff */
[----:B------:R-:W-:Y:S01]  /*0a50*/  @!P0 FFMA R14, R0, 1.84467440737095516160e+19, RZ ;  /* 0x5f800000000e8823 */ /* 0x000fe200000000ff */
[----:B------:R-:W-:Y:S01]  /*0a60*/  @!P1 FFMA R15, R3, 1.84467440737095516160e+19, RZ ;  /* 0x5f800000030f9823 */ /* 0x000fe200000000ff */
[----:B------:R-:W-:-:S07]  /*0a70*/  @!P1 VIADD R12, R12, 0x40 ;  /* 0x000000400c0c9836 */ /* 0x000fce0000000000 */
.L_x_14:
[----:B------:R-:W-:Y:S01]  /*0a80*/  LEA R0, R13, 0xc0800000, 0x17 ;  /* 0xc08000000d007811 */ /* 0x000fe200078eb8ff */
[----:B------:R-:W-:Y:S01]  /*0a90*/  VIADD R16, R16, 0xffffff81 ;  /* 0xffffff8110107836 */ /* 0x000fe20000000000 */
[----:B------:R-:W-:Y:S02]  /*0aa0*/  BSSY.RECONVERGENT B2, `(.L_x_19) ;  /* 0x0000035000027945 */ /* 0x000fe40003800200 */
[----:B------:R-:W-:Y:S01]  /*0ab0*/  IADD3 R17, PT, PT, -R0, R15, RZ ;  /* 0x0000000f00117210 */ /* 0x000fe20007ffe1ff */
[----:B------:R-:W-:-:S03]  /*0ac0*/  IMAD R0, R16, -0x800000, R14 ;  /* 0xff80000010007824 */ /* 0x000fc600078e020e */
[----:B------:R0:W1:Y:S01]  /*0ad0*/  MUFU.RCP R15, R17 ;  /* 0x00000011000f7308 */ /* 0x0000620000001000 */
[----:B------:R-:W-:Y:S01]  /*0ae0*/  FADD.FTZ R19, -R17, -RZ ;  /* 0x800000ff11137221 */ /* 0x000fe20000010100 */
[----:B0-----:R-:W-:-:S05]  /*0af0*/  IADD3 R17, PT, PT, R16, 0x7f, -R13 ;  /* 0x0000007f10117810 */ /* 0x001fca0007ffe80d */
[----:B------:R-:W-:Y:S02]  /*0b00*/  IMAD.IADD R17, R17, 0x1, R12 ;  /* 0x0000000111117824 */ /* 0x000fe400078e020c */
[----:B-1----:R-:W-:-:S04]  /*0b10*/  FFMA R18, R15, R19, 1 ;  /* 0x3f8000000f127423 */ /* 0x002fc80000000013 */
[----:B------:R-:W-:-:S04]  /*0b20*/  FFMA R15, R15, R18, R15 ;  /* 0x000000120f0f7223 */ /* 0x000fc8000000000f */
[----:B------:R-:W-:-:S04]  /*0b30*/  FFMA R14, R0, R15, RZ ;  /* 0x0000000f000e7223 */ /* 0x000fc800000000ff */
[----:B------:R-:W-:-:S04]  /*0b40*/  FFMA R18, R19, R14, R0 ;  /* 0x0000000e13127223 */ /* 0x000fc80000000000 */
[----:B------:R-:W-:-:S04]  /*0b50*/  FFMA R18, R15, R18, R14 ;  /* 0x000000120f127223 */ /* 0x000fc8000000000e */
[----:B------:R-:W-:-:S04]  /*0b60*/  FFMA R19, R19, R18, R0 ;  /* 0x0000001213137223 */ /* 0x000fc80000000000 */
[----:B------:R-:W-:-:S05]  /*0b70*/  FFMA R0, R15, R19, R18 ;  /* 0x000000130f007223 */ /* 0x000fca0000000012 */
[----:B------:R-:W-:-:S04]  /*0b80*/  SHF.R.U32.HI R13, RZ, 0x17, R0 ;  /* 0x00000017ff0d7819 */ /* 0x000fc80000011600 */
[----:B------:R-:W-:-:S04]  /*0b90*/  LOP3.LUT R13, R13, 0xff, RZ, 0xc0, !PT ;  /* 0x000000ff0d0d7812 */ /* 0x000fc800078ec0ff */
[----:B------:R-:W-:-:S05]  /*0ba0*/  IADD3 R16, PT, PT, R13, R17, RZ ;  /* 0x000000110d107210 */ /* 0x000fca0007ffe0ff */
[----:B------:R-:W-:-:S05]  /*0bb0*/  VIADD R12, R16, 0xffffffff ;  /* 0xffffffff100c7836 */ /* 0x000fca0000000000 */
[----:B------:R-:W-:-:S13]  /*0bc0*/  ISETP.GE.U32.AND P0, PT, R12, 0xfe, PT ;  /* 0x000000fe0c00780c */ /* 0x000fda0003f06070 */
[----:B------:R-:W-:Y:S05]  /*0bd0*/  @!P0 BRA `(.L_x_20) ;  /* 0x0000000000808947 */ /* 0x000fea0003800000 */
[----:B------:R-:W-:-:S13]  /*0be0*/  ISETP.GT.AND P0, PT, R16, 0xfe, PT ;  /* 0x000000fe1000780c */ /* 0x000fda0003f04270 */
[----:B------:R-:W-:Y:S05]  /*0bf0*/  @P0 BRA `(.L_x_21) ;  /* 0x00000000006c0947 */ /* 0x000fea0003800000 */
[----:B------:R-:W-:-:S13]  /*0c00*/  ISETP.GE.AND P0, PT, R16, 0x1, PT ;  /* 0x000000011000780c */ /* 0x000fda0003f06270 */
[----:B------:R-:W-:Y:S05]  /*0c10*/  @P0 BRA `(.L_x_22) ;  /* 0x0000000000740947 */ /* 0x000fea0003800000 */
[----:B------:R-:W-:Y:S02]  /*0c20*/  ISETP.GE.AND P0, PT, R16, -0x18, PT ;  /* 0xffffffe81000780c */ /* 0x000fe40003f06270 */
[----:B------:R-:W-:-:S11]  /*0c30*/  LOP3.LUT R0, R0, 0x80000000, RZ, 0xc0, !PT ;  /* 0x8000000000007812 */ /* 0x000fd600078ec0ff */
[----:B------:R-:W-:Y:S05]  /*0c40*/  @!P0 BRA `(.L_x_22) ;  /* 0x0000000000688947 */ /* 0x000fea0003800000 */
[CCC-:B------:R-:W-:Y:S01]  /*0c50*/  FFMA.RZ R12, R15.reuse, R19.reuse, R18.reuse ;  /* 0x000000130f0c7223 */ /* 0x1c0fe2000000c012 */
[C---:B------:R-:W-:Y:S01]  /*0c60*/  VIADD R14, R16.reuse, 0x20 ;  /* 0x00000020100e7836 */ /* 0x040fe20000000000 */
[C---:B------:R-:W-:Y:S02]  /*0c70*/  ISETP.NE.AND P2, PT, R16.reuse, RZ, PT ;  /* 0x000000ff1000720c */ /* 0x040fe40003f45270 */
[----:B------:R-:W-:Y:S02]  /*0c80*/  ISETP.NE.AND P1, PT, R16, RZ, PT ;  /* 0x000000ff1000720c */ /* 0x000fe40003f25270 */
[----:B------:R-:W-:Y:S01]  /*0c90*/  LOP3.LUT R13, R12, 0x7fffff, RZ, 0xc0, !PT ;  /* 0x007fffff0c0d7812 */ /* 0x000fe200078ec0ff */
[CCC-:B------:R-:W-:Y:S01]  /*0ca0*/  FFMA.RP R12, R15.reuse, R19.reuse, R18.reuse ;  /* 0x000000130f0c7223 */ /* 0x1c0fe20000008012 */
[----:B------:R-:W-:Y:S01]  /*0cb0*/  FFMA.RM R15, R15, R19, R18 ;  /* 0x000000130f0f7223 */ /* 0x000fe20000004012 */
[----:B------:R-:W-:Y:S02]  /*0cc0*/  IADD3 R16, PT, PT, -R16, RZ, RZ ;  /* 0x000000ff10107210 */ /* 0x000fe40007ffe1ff */
[----:B------:R-:W-:-:S02]  /*0cd0*/  LOP3.LUT R13, R13, 0x800000, RZ, 0xfc, !PT ;  /* 0x008000000d0d7812 */ /* 0x000fc400078efcff */
[----:B------:R-:W-:Y:S02]  /*0ce0*/  FSETP.NEU.FTZ.AND P0, PT, R12, R15, PT ;  /* 0x0000000f0c00720b */ /* 0x000fe40003f1d000 */
[----:B------:R-:W-:Y:S02]  /*0cf0*/  SHF.L.U32 R14, R13, R14, RZ ;  /* 0x0000000e0d0e7219 */ /* 0x000fe400000006ff */
[----:B------:R-:W-:Y:S02]  /*0d00*/  SEL R12, R16, RZ, P2 ;  /* 0x000000ff100c7207 */ /* 0x000fe40001000000 */
[----:B------:R-:W-:Y:S02]  /*0d10*/  ISETP.NE.AND P1, PT, R14, RZ, P1 ;  /* 0x000000ff0e00720c */ /* 0x000fe40000f25270 */
[----:B------:R-:W-:Y:S02]  /*0d20*/  SHF.R.U32.HI R12, RZ, R12, R13 ;  /* 0x0000000cff0c7219 */ /* 0x000fe4000001160d */
[----:B------:R-:W-:-:S02]  /*0d30*/  PLOP3.LUT P0, PT, P0, P1, PT, 0xf8, 0x8f ;  /* 0x00000000008f781c */ /* 0x000fc40000703f70 */
[----:B------:R-:W-:Y:S02]  /*0d40*/  SHF.R.U32.HI R14, RZ, 0x1, R12 ;  /* 0x00000001ff0e7819 */ /* 0x000fe4000001160c */
[----:B------:R-:W-:-:S04]  /*0d50*/  SEL R13, RZ, 0x1, !P0 ;  /* 0x00000001ff0d7807 */ /* 0x000fc80004000000 */
[----:B------:R-:W-:-:S04]  /*0d60*/  LOP3.LUT R13, R13, 0x1, R14, 0xf8, !PT ;  /* 0x000000010d0d7812 */ /* 0x000fc800078ef80e */
[----:B------:R-:W-:-:S05]  /*0d70*/  LOP3.LUT R13, R13, R12, RZ, 0xc0, !PT ;  /* 0x0000000c0d0d7212 */ /* 0x000fca00078ec0ff */
[----:B------:R-:W-:-:S05]  /*0d80*/  IMAD.IADD R13, R14, 0x1, R13 ;  /* 0x000000010e0d7824 */ /* 0x000fca00078e020d */
[----:B------:R-:W-:Y:S01]  /*0d90*/  LOP3.LUT R0, R13, R0, RZ, 0xfc, !PT ;  /* 0x000000000d007212 */ /* 0x000fe200078efcff */
[----:B------:R-:W-:Y:S06]  /*0da0*/  BRA `(.L_x_22) ;  /* 0x0000000000107947 */ /* 0x000fec0003800000 */
.L_x_21:
[----:B------:R-:W-:-:S04]  /*0db0*/  LOP3.LUT R0, R0, 0x80000000, RZ, 0xc0, !PT ;  /* 0x8000000000007812 */ /* 0x000fc800078ec0ff */
[----:B------:R-:W-:Y:S01]  /*0dc0*/  LOP3.LUT R0, R0, 0x7f800000, RZ, 0xfc, !PT ;  /* 0x7f80000000007812 */ /* 0x000fe200078efcff */
[----:B------:R-:W-:Y:S06]  /*0dd0*/  BRA `(.L_x_22) ;  /* 0x0000000000047947 */ /* 0x000fec0003800000 */
.L_x_20:
[----:B------:R-:W-:-:S07]  /*0de0*/  IMAD R0, R17, 0x800000, R0 ;  /* 0x0080000011007824 */ /* 0x000fce00078e0200 */
.L_x_22:
[----:B------:R-:W-:Y:S05]  /*0df0*/  BSYNC.RECONVERGENT B2 ;  /* 0x0000000000027941 */ /* 0x000fea0003800200 */
.L_x_19:
[----:B------:R-:W-:Y:S05]  /*0e00*/  BRA `(.L_x_23) ;  /* 0x0000000000207947 */ /* 0x000fea0003800000 */
.L_x_18:
[----:B------:R-:W-:-:S04]  /*0e10*/  LOP3.LUT R0, R15, 0x80000000, R14, 0x48, !PT ;  /* 0x800000000f007812 */ /* 0x000fc800078e480e */
[----:B------:R-:W-:Y:S01]  /*0e20*/  LOP3.LUT R0, R0, 0x7f800000, RZ, 0xfc, !PT ;  /* 0x7f80000000007812 */ /* 0x000fe200078efcff */
[----:B------:R-:W-:Y:S06]  /*0e30*/  BRA `(.L_x_23) ;  /* 0x0000000000147947 */ /* 0x000fec0003800000 */
.L_x_17:
[----:B------:R-:W-:Y:S01]  /*0e40*/  LOP3.LUT R0, R15, 0x80000000, R14, 0x48, !PT ;  /* 0x800000000f007812 */ /* 0x000fe200078e480e */
[----:B------:R-:W-:Y:S06]  /*0e50*/  BRA `(.L_x_23) ;  /* 0x00000000000c7947 */ /* 0x000fec0003800000 */
.L_x_16:
[----:B------:R-:W0:Y:S01]  /*0e60*/  MUFU.RSQ R0, -QNAN ;  /* 0xffc0000000007908 */ /* 0x000e220000001400 */
[----:B------:R-:W-:Y:S05]  /*0e70*/  BRA `(.L_x_23) ;  /* 0x0000000000047947 */ /* 0x000fea0003800000 */
.L_x_15:
[----:B------:R-:W-:-:S07]  /*0e80*/  FADD.FTZ R0, R0, R3 ;  /* 0x0000000300007221 */ /* 0x000fce0000010000 */
.L_x_23:
[----:B------:R-:W-:Y:S05]  /*0e90*/  BSYNC.RECONVERGENT B1 ;  /* 0x0000000000017941 */ /* 0x000fea0003800200 */
.L_x_13:
[----:B------:R-:W-:Y:S01]  /*0ea0*/  MOV R12, R10 ;  /* 0x0000000a000c7202 */ /* 0x000fe20000000f00 */
[----:B------:R-:W-:-:S04]  /*0eb0*/  IMAD.MOV.U32 R13, RZ, RZ, 0x0 ;  /* 0x00000000ff0d7424 */ /* 0x000fc800078e00ff */
[----:B0-----:R-:W-:Y:S05]  /*0ec0*/  RET.REL.NODEC R12 `(_Z22softmax_rowwise_kernelPKfPfi) ;  /* 0xfffffff00c4c7950 */ /* 0x001fea0003c3ffff */
.L_x_24:
[----:B------:R-:W-:-:S00]  /*0ed0*/  BRA `(.L_x_24) ;  /* 0xfffffffc00fc7947 */ /* 0x000fc0000383ffff */
[----:B------:R-:W-:-:S00]  /*0ee0*/  NOP ;  /* 0x0000000000007918 */ /* 0x000fc00000000000 */
        /* <DEDUP_REMOVED lines=9> */
.L_x_32:


//--------------------- .text._Z12scale_kernelPfif --------------------------
	.section	.text._Z12scale_kernelPfif,"ax",@progbits
	.align	128
        .global         _Z12scale_kernelPfif
        .type           _Z12scale_kernelPfif,@function
        .size           _Z12scale_kernelPfif,(.L_x_34 - _Z12scale_kernelPfif)
        .other          _Z12scale_kernelPfif,@"STO_CUDA_ENTRY STV_DEFAULT"
_Z12scale_kernelPfif:
.text._Z12scale_kernelPfif:
[----:B------:R-:W-:Y:S01]  /*0000*/  LDC R1, c[0x0][0x37c] ;  /* 0x0000df00ff017b82 */ /* 0x000fe20000000800 */
[----:B------:R-:W0:Y:S07]  /*0010*/  S2R R0, SR_TID.X ;  /* 0x0000000000007919 */ /* 0x000e2e0000002100 */
[----:B------:R-:W0:Y:S01]  /*0020*/  S2UR UR4, SR_CTAID.X ;  /* 0x00000000000479c3 */ /* 0x000e220000002500 */
[----:B------:R-:W1:Y:S07]  /*0030*/  LDCU UR5, c[0x0][0x388] ;  /* 0x00007100ff0577ac */ /* 0x000e6e0008000800 */
[----:B------:R-:W0:Y:S02]  /*0040*/  LDC R5, c[0x0][0x360] ;  /* 0x0000d800ff057b82 */ /* 0x000e240000000800 */
[----:B0-----:R-:W-:-:S05]  /*0050*/  IMAD R5, R5, UR4, R0 ;  /* 0x0000000405057c24 */ /* 0x001fca000f8e0200 */
[----:B-1----:R-:W-:-:S13]  /*0060*/  ISETP.GE.AND P0, PT, R5, UR5, PT ;  /* 0x0000000505007c0c */ /* 0x002fda000bf06270 */
[----:B------:R-:W-:Y:S05]  /*0070*/  @P0 EXIT ;  /* 0x000000000000094d */ /* 0x000fea0003800000 */
[----:B------:R-:W0:Y:S01]  /*0080*/  LDC.64 R2, c[0x0][0x380] ;  /* 0x0000e000ff027b82 */ /* 0x000e220000000a00 */
[----:B------:R-:W1:Y:S01]  /*0090*/  LDCU.64 UR4, c[0x0][0x358] ;  /* 0x00006b00ff0477ac */ /* 0x000e620008000a00 */
[----:B------:R-:W2:Y:S01]  /*00a0*/  LDCU UR6, c[0x0][0x38c] ;  /* 0x00007180ff0677ac */ /* 0x000ea20008000800 */
[----:B0-----:R-:W-:-:S05]  /*00b0*/  IMAD.WIDE R2, R5, 0x4, R2 ;  /* 0x0000000405027825 */ /* 0x001fca00078e0202 */
[----:B-1----:R-:W2:Y:S02]  /*00c0*/  LDG.E R0, desc[UR4][R2.64] ;  /* 0x0000000402007981 */ /* 0x002ea4000c1e1900 */
[----:B--2---:R-:W-:-:S05]  /*00d0*/  FMUL R5, R0, UR6 ;  /* 0x0000000600057c20 */ /* 0x004fca0008400000 */
[----:B------:R-:W-:Y:S01]  /*00e0*/  STG.E desc[UR4][R2.64], R5 ;  /* 0x0000000502007986 */ /* 0x000fe2000c101904 */
[----:B------:R-:W-:Y:S05]  /*00f0*/  EXIT ;  /* 0x000000000000794d */ /* 0x000fea0003800000 */
.L_x_25:
        /* <DEDUP_REMOVED lines=16> */
.L_x_34:


//--------------------- .text._Z28matrix_multiplication_kernelPKfS0_Pfiii --------------------------
	.section	.text._Z28matrix_multiplication_kernelPKfS0_Pfiii,"ax",@progbits
	.align	128
        .global         _Z28matrix_multiplication_kernelPKfS0_Pfiii
        .type           _Z28matrix_multiplication_kernelPKfS0_Pfiii,@function
        .size           _Z28matrix_multiplication_kernelPKfS0_Pfiii,(.L_x_35 - _Z28matrix_multiplication_kernelPKfS0_Pfiii)
        .other          _Z28matrix_multiplication_kernelPKfS0_Pfiii,@"STO_CUDA_ENTRY STV_DEFAULT"
_Z28matrix_multiplication_kernelPKfS0_Pfiii:
.text._Z28matrix_multiplication_kernelPKfS0_Pfiii:
[----:B------:R-:W-:Y:S01]  /*0000*/  LDC R1, c[0x0][0x37c] ;  /* 0x0000df00ff017b82 */ /* 0x000fe20000000800 */
[----:B------:R-:W0:Y:S07]  /*0010*/  S2R R3, SR_TID.X ;  /* 0x0000000000037919 */ /* 0x000e2e0000002100 */
[----:B------:R-:W0:Y:S01]  /*0020*/  S2UR UR4, SR_CTAID.X ;  /* 0x00000000000479c3 */ /* 0x000e220000002500 */
[----:B------:R-:W1:Y:S01]  /*0030*/  LDCU UR6, c[0x0][0x398] ;  /* 0x00007300ff0677ac */ /* 0x000e620008000800 */
[----:B------:R-:W2:Y:S06]  /*0040*/  S2R R5, SR_TID.Y ;  /* 0x0000000000057919 */ /* 0x000eac0000002200 */
[----:B------:R-:W0:Y:S08]  /*0050*/  LDC R0, c[0x0][0x360] ;  /* 0x0000d800ff007b82 */ /* 0x000e300000000800 */
[----:B------:R-:W2:Y:S08]  /*0060*/  S2UR UR5, SR_CTAID.Y ;  /* 0x00000000000579c3 */ /* 0x000eb00000002600 */
[----:B------:R-:W2:Y:S08]  /*0070*/  LDC R16, c[0x0][0x364] ;  /* 0x0000d900ff107b82 */ /* 0x000eb00000000800 */
[----:B------:R-:W3:Y:S01]  /*0080*/  LDC R17, c[0x0][0x3a0] ;  /* 0x0000e800ff117b82 */ /* 0x000ee20000000800 */
[----:B0-----:R-:W-:-:S02]  /*0090*/  IMAD R0, R0, UR4, R3 ;  /* 0x0000000400007c24 */ /* 0x001fc4000f8e0203 */
[----:B--2---:R-:W-:-:S03]  /*00a0*/  IMAD R16, R16, UR5, R5 ;  /* 0x0000000510107c24 */ /* 0x004fc6000f8e0205 */
[----:B---3--:R-:W-:-:S04]  /*00b0*/  ISETP.GE.AND P0, PT, R0, R17, PT ;  /* 0x000000110000720c */ /* 0x008fc80003f06270 */
[----:B-1----:R-:W-:-:S13]  /*00c0*/  ISETP.GE.OR P0, PT, R16, UR6, P0 ;  /* 0x0000000610007c0c */ /* 0x002fda0008706670 */
[----:B------:R-:W-:Y:S05]  /*00d0*/  @P0 EXIT ;  /* 0x000000000000094d */ /* 0x000fea0003800000 */
[----:B------:R-:W0:Y:S01]  /*00e0*/  LDC R19, c[0x0][0x39c] ;  /* 0x0000e700ff137b82 */ /* 0x000e220000000800 */
[----:B------:R-:W1:Y:S01]  /*00f0*/  LDCU.64 UR4, c[0x0][0x358] ;  /* 0x00006b00ff0477ac */ /* 0x000e620008000a00 */
[----:B------:R-:W-:Y:S01]  /*0100*/  HFMA2 R24, -RZ, RZ, 0, 0 ;  /* 0x00000000ff187431 */ /* 0x000fe200000001ff */
[----:B0-----:R-:W-:-:S13]  /*0110*/  ISETP.GE.AND P0, PT, R19, 0x1, PT ;  /* 0x000000011300780c */ /* 0x001fda0003f06270 */
[----:B-1----:R-:W-:Y:S05]  /*0120*/  @!P0 BRA `(.L_x_26) ;  /* 0x0000000400e08947 */ /* 0x002fea0003800000 */
[C---:B------:R-:W-:Y:S01]  /*0130*/  ISETP.GE.U32.AND P1, PT, R19.reuse, 0x8, PT ;  /* 0x000000081300780c */ /* 0x040fe20003f26070 */
[----:B------:R-:W-:Y:S01]  /*0140*/  IMAD R20, R16, R19, RZ ;  /* 0x0000001310147224 */ /* 0x000fe200078e02ff */
[----:B------:R-:W-:Y:S02]  /*0150*/  LOP3.LUT R27, R19, 0x7, RZ, 0xc0, !PT ;  /* 0x00000007131b7812 */ /* 0x000fe400078ec0ff */
[----:B------:R-:W-:Y:S02]  /*0160*/  MOV R24, RZ ;  /* 0x000000ff00187202 */ /* 0x000fe40000000f00 */
[----:B------:R-:W-:Y:S02]  /*0170*/  ISETP.NE.AND P0, PT, R27, RZ, PT ;  /* 0x000000ff1b00720c */ /* 0x000fe40003f05270 */
[----:B------:R-:W-:-:S05]  /*0180*/  MOV R21, RZ ;  /* 0x000000ff00157202 */ /* 0x000fca0000000f00 */
[----:B------:R-:W-:Y:S06]  /*0190*/  @!P1 BRA `(.L_x_27) ;  /* 0x0000000000c49947 */ /* 0x000fec0003800000 */
[----:B------:R-:W0:Y:S01]  /*01a0*/  LDC.64 R2, c[0x0][0x380] ;  /* 0x0000e000ff027b82 */ /* 0x000e220000000a00 */
[----:B------:R-:W-:Y:S02]  /*01b0*/  LOP3.LUT R21, R19, 0x7ffffff8, RZ, 0xc0, !PT ;  /* 0x7ffffff813157812 */ /* 0x000fe400078ec0ff */
[----:B------:R-:W-:Y:S02]  /*01c0*/  MOV R24, RZ ;  /* 0x000000ff00187202 */ /* 0x000fe40000000f00 */
[----:B------:R-:W-:Y:S02]  /*01d0*/  MOV R18, R0 ;  /* 0x0000000000127202 */ /* 0x000fe40000000f00 */
[----:B------:R-:W-:Y:S01]  /*01e0*/  IADD3 R22, PT, PT, -R21, RZ, RZ ;  /* 0x000000ff15167210 */ /* 0x000fe20007ffe1ff */
[----:B0-----:R-:W-:-:S03]  /*01f0*/  IMAD.WIDE.U32 R2, R20, 0x4, R2 ;  /* 0x0000000414027825 */ /* 0x001fc600078e0002 */
[----:B------:R-:W-:-:S04]  /*0200*/  IADD3 R4, P1, PT, R2, 0x10, RZ ;  /* 0x0000001002047810 */ /* 0x000fc80007f3e0ff */
[----:B------:R-:W-:-:S09]  /*0210*/  IADD3.X R5, PT, PT, RZ, R3, RZ, P1, !PT ;  /* 0x00000003ff057210 */ /* 0x000fd20000ffe4ff */
.L_x_28:
[----:B------:R-:W0:Y:S01]  /*0220*/  LDC.64 R14, c[0x0][0x388] ;  /* 0x0000e200ff0e7b82 */ /* 0x000e220000000a00 */
[----:B------:R-:W-:Y:S02]  /*0230*/  MOV R2, R4 ;  /* 0x0000000400027202 */ /* 0x000fe40000000f00 */
[----:B------:R-:W-:-:S05]  /*0240*/  MOV R3, R5 ;  /* 0x0000000500037202 */ /* 0x000fca0000000f00 */
[----:B------:R-:W2:Y:S04]  /*0250*/  LDG.E R25, desc[UR4][R2.64+-0x10] ;  /* 0xfffff00402197981 */ /* 0x000ea8000c1e1900 */
[----:B------:R-:W3:Y:S04]  /*0260*/  LDG.E R23, desc[UR4][R2.64+-0xc] ;  /* 0xfffff40402177981 */ /* 0x000ee8000c1e1900 */
[----:B------:R-:W4:Y:S04]  /*0270*/  LDG.E R29, desc[UR4][R2.64+-0x8] ;  /* 0xfffff804021d7981 */ /* 0x000f28000c1e1900 */
[----:B------:R-:W5:Y:S01]  /*0280*/  LDG.E R28, desc[UR4][R2.64+-0x4] ;  /* 0xfffffc04021c7981 */ /* 0x000f62000c1e1900 */
[----:B0-----:R-:W-:-:S05]  /*0290*/  IMAD.WIDE R14, R18, 0x4, R14 ;  /* 0x00000004120e7825 */ /* 0x001fca00078e020e */
[----:B------:R0:W2:Y:S01]  /*02a0*/  LDG.E R26, desc[UR4][R14.64] ;  /* 0x000000040e1a7981 */ /* 0x0000a2000c1e1900 */
[----:B------:R-:W-:-:S04]  /*02b0*/  IMAD.WIDE R12, R17, 0x4, R14 ;  /* 0x00000004110c7825 */ /* 0x000fc800078e020e */
[C---:B------:R-:W-:Y:S02]  /*02c0*/  IMAD.WIDE R4, R17.reuse, 0x4, R12 ;  /* 0x0000000411047825 */ /* 0x040fe400078e020c */
[----:B------:R-:W3:Y:S02]  /*02d0*/  LDG.E R12, desc[UR4][R12.64] ;  /* 0x000000040c0c7981 */ /* 0x000ee4000c1e1900 */
[C---:B------:R-:W-:Y:S02]  /*02e0*/  IMAD.WIDE R8, R17.reuse, 0x4, R4 ;  /* 0x0000000411087825 */ /* 0x040fe400078e0204 */
[----:B------:R-:W4:Y:S02]  /*02f0*/  LDG.E R4, desc[UR4][R4.64] ;  /* 0x0000000404047981 */ /* 0x000f24000c1e1900 */
[C---:B------:R-:W-:Y:S02]  /*0300*/  IMAD.WIDE R6, R17.reuse, 0x4, R8 ;  /* 0x0000000411067825 */ /* 0x040fe400078e0208 */
[----:B------:R-:W5:Y:S02]  /*0310*/  LDG.E R8, desc[UR4][R8.64] ;  /* 0x0000000408087981 */ /* 0x000f64000c1e1900 */
[----:B------:R-:W-:-:S02]  /*0320*/  IMAD.WIDE R10, R17, 0x4, R6 ;  /* 0x00000004110a7825 */ /* 0x000fc400078e0206 */
[----:B------:R-:W5:Y:S04]  /*0330*/  LDG.E R5, desc[UR4][R2.64] ;  /* 0x0000000402057981 */ /* 0x000f68000c1e1900 */
[----:B------:R-:W5:Y:S01]  /*0340*/  LDG.E R6, desc[UR4][R6.64] ;  /* 0x0000000406067981 */ /* 0x000f62000c1e1900 */
[----:B0-----:R-:W-:-:S03]  /*0350*/  IMAD.WIDE R14, R17, 0x4, R10 ;  /* 0x00000004110e7825 */ /* 0x001fc600078e020a */
[----:B------:R-:W5:Y:S04]  /*0360*/  LDG.E R10, desc[UR4][R10.64] ;  /* 0x000000040a0a7981 */ /* 0x000f68000c1e1900 */
[----:B------:R-:W5:Y:S04]  /*0370*/  LDG.E R13, desc[UR4][R14.64] ;  /* 0x000000040e0d7981 */ /* 0x000f68000c1e1900 */
[----:B------:R-:W5:Y:S04]  /*0380*/  LDG.E R7, desc[UR4][R2.64+0x4] ;  /* 0x0000040402077981 */ /* 0x000f68000c1e1900 */
[----:B------:R-:W5:Y:S01]  /*0390*/  LDG.E R9, desc[UR4][R2.64+0xc] ;  /* 0x00000c0402097981 */ /* 0x000f62000c1e1900 */
[----:B--2---:R-:W-:Y:S01]  /*03a0*/  FFMA R26, R25, R26, R24 ;  /* 0x0000001a191a7223 */ /* 0x004fe20000000018 */
[----:B------:R-:W-:-:S02]  /*03b0*/  IMAD.WIDE R24, R17, 0x4, R14 ;  /* 0x0000000411187825 */ /* 0x000fc400078e020e */
[----:B------:R-:W2:Y:S04]  /*03c0*/  LDG.E R14, desc[UR4][R2.64+0x8] ;  /* 0x00000804020e7981 */ /* 0x000ea8000c1e1900 */
[----:B------:R-:W2:Y:S01]  /*03d0*/  LDG.E R24, desc[UR4][R24.64] ;  /* 0x0000000418187981 */ /* 0x000ea2000c1e1900 */
[----:B---3--:R-:W-:Y:S01]  /*03e0*/  FFMA R12, R23, R12, R26 ;  /* 0x0000000c170c7223 */ /* 0x008fe2000000001a */
[----:B------:R-:W-:-:S03]  /*03f0*/  IADD3 R22, PT, PT, R22, 0x8, RZ ;  /* 0x0000000816167810 */ /* 0x000fc60007ffe0ff */
[----:B----4-:R-:W-:Y:S01]  /*0400*/  FFMA R29, R29, R4, R12 ;  /* 0x000000041d1d7223 */ /* 0x010fe2000000000c */
[----:B------:R-:W-:-:S03]  /*0410*/  ISETP.NE.AND P1, PT, R22, RZ, PT ;  /* 0x000000ff1600720c */ /* 0x000fc60003f25270 */
[----:B-----5:R-:W-:Y:S01]  /*0420*/  FFMA R8, R28, R8, R29 ;  /* 0x000000081c087223 */ /* 0x020fe2000000001d */
[----:B------:R-:W-:-:S03]  /*0430*/  IADD3 R4, P2, PT, R2, 0x20, RZ ;  /* 0x0000002002047810 */ /* 0x000fc60007f5e0ff */
[----:B------:R-:W-:Y:S01]  /*0440*/  FFMA R6, R5, R6, R8 ;  /* 0x0000000605067223 */ /* 0x000fe20000000008 */
[----:B------:R-:W-:Y:S02]  /*0450*/  IADD3.X R5, PT, PT, RZ, R3, RZ, P2, !PT ;  /* 0x00000003ff057210 */ /* 0x000fe400017fe4ff */
[----:B------:R-:W-:Y:S01]  /*0460*/  LEA R18, R17, R18, 0x3 ;  /* 0x0000001211127211 */ /* 0x000fe200078e18ff */
[----:B------:R-:W-:-:S04]  /*0470*/  FFMA R7, R7, R10, R6 ;  /* 0x0000000a07077223 */ /* 0x000fc80000000006 */
[----:B--2---:R-:W-:-:S04]  /*0480*/  FFMA R14, R14, R13, R7 ;  /* 0x0000000d0e0e7223 */ /* 0x004fc80000000007 */
[----:B------:R-:W-:Y:S01]  /*0490*/  FFMA R24, R9, R24, R14 ;  /* 0x0000001809187223 */ /* 0x000fe2000000000e */
[----:B------:R-:W-:Y:S06]  /*04a0*/  @P1 BRA `(.L_x_28) ;  /* 0xfffffffc005c1947 */ /* 0x000fec000383ffff */
.L_x_27:
[----:B------:R-:W-:Y:S05]  /*04b0*/  @!P0 BRA `(.L_x_26) ;  /* 0x0000000000fc8947 */ /* 0x000fea0003800000 */
[----:B------:R-:W-:Y:S02]  /*04c0*/  ISETP.GE.U32.AND P1, PT, R27, 0x4, PT ;  /* 0x000000041b00780c */ /* 0x000fe40003f26070 */
[----:B------:R-:W-:-:S04]  /*04d0*/  LOP3.LUT R14, R19, 0x3, RZ, 0xc0, !PT ;  /* 0x00000003130e7812 */ /* 0x000fc800078ec0ff */
[----:B------:R-:W-:-:S07]  /*04e0*/  ISETP.NE.AND P0, PT, R14, RZ, PT ;  /* 0x000000ff0e00720c */ /* 0x000fce0003f05270 */
[----:B------:R-:W-:Y:S06]  /*04f0*/  @!P1 BRA `(.L_x_29) ;  /* 0x00000000006c9947 */ /* 0x000fec0003800000 */
[----:B------:R-:W0:Y:S01]  /*0500*/  LDC.64 R4, c[0x0][0x388] ;  /* 0x0000e200ff047b82 */ /* 0x000e220000000a00 */
[----:B------:R-:W1:Y:S01]  /*0510*/  LDCU.64 UR6, c[0x0][0x380] ;  /* 0x00007000ff0677ac */ /* 0x000e620008000a00 */
[----:B------:R-:W-:Y:S01]  /*0520*/  IMAD R7, R21, R17, R0 ;  /* 0x0000001115077224 */ /* 0x000fe200078e0200 */
[CC--:B------:R-:W-:Y:S02]  /*0530*/  IADD3 R3, PT, PT, R20.reuse, R21.reuse, RZ ;  /* 0x0000001514037210 */ /* 0x0c0fe40007ffe0ff */
[----:B------:R-:W-:-:S03]  /*0540*/  IADD3 R8, P1, PT, R20, R21, RZ ;  /* 0x0000001514087210 */ /* 0x000fc60007f3e0ff */
[----:B------:R-:W2:Y:S01]  /*0550*/  LDC.64 R12, c[0x0][0x380] ;  /* 0x0000e000ff0c7b82 */ /* 0x000ea20000000a00 */
[----:B0-----:R-:W-:-:S04]  /*0560*/  IMAD.WIDE R4, R7, 0x4, R4 ;  /* 0x0000000407047825 */ /* 0x001fc800078e0204 */
[----:B------:R-:W-:Y:S02]  /*0570*/  IMAD.WIDE R6, R17, 0x4, R4 ;  /* 0x0000000411067825 */ /* 0x000fe400078e0204 */
[----:B------:R-:W3:Y:S02]  /*0580*/  LDG.E R4, desc[UR4][R4.64] ;  /* 0x0000000404047981 */ /* 0x000ee4000c1e1900 */
[----:B--2---:R-:W-:Y:S01]  /*0590*/  IMAD.WIDE.U32 R12, R3, 0x4, R12 ;  /* 0x00000004030c7825 */ /* 0x004fe200078e000c */
[----:B------:R-:W-:Y:S02]  /*05a0*/  IADD3.X R3, PT, PT, RZ, RZ, RZ, P1, !PT ;  /* 0x000000ffff037210 */ /* 0x000fe40000ffe4ff */
[----:B-1----:R-:W-:-:S03]  /*05b0*/  LEA R2, P1, R8, UR6, 0x2 ;  /* 0x0000000608027c11 */ /* 0x002fc6000f8210ff */
[----:B------:R-:W3:Y:S01]  /*05c0*/  LDG.E R13, desc[UR4][R12.64] ;  /* 0x000000040c0d7981 */ /* 0x000ee2000c1e1900 */
[----:B------:R-:W-:Y:S01]  /*05d0*/  LEA.HI.X R3, R8, UR7, R3, 0x2, P1 ;  /* 0x0000000708037c11 */ /* 0x000fe200088f1403 */
[C---:B------:R-:W-:Y:S02]  /*05e0*/  IMAD.WIDE R8, R17.reuse, 0x4, R6 ;  /* 0x0000000411087825 */ /* 0x040fe400078e0206 */
[----:B------:R-:W2:Y:S04]  /*05f0*/  LDG.E R6, desc[UR4][R6.64] ;  /* 0x0000000406067981 */ /* 0x000ea8000c1e1900 */
[----:B------:R-:W2:Y:S01]  /*0600*/  LDG.E R15, desc[UR4][R2.64+0x4] ;  /* 0x00000404020f7981 */ /* 0x000ea2000c1e1900 */
[----:B------:R-:W-:-:S03]  /*0610*/  IMAD.WIDE R10, R17, 0x4, R8 ;  /* 0x00000004110a7825 */ /* 0x000fc600078e0208 */
[----:B------:R-:W4:Y:S04]  /*0620*/  LDG.E R22, desc[UR4][R8.64] ;  /* 0x0000000408167981 */ /* 0x000f28000c1e1900 */
[----:B------:R-:W4:Y:S04]  /*0630*/  LDG.E R18, desc[UR4][R2.64+0x8] ;  /* 0x0000080402127981 */ /* 0x000f28000c1e1900 */
[----:B------:R-:W5:Y:S04]  /*0640*/  LDG.E R26, desc[UR4][R2.64+0xc] ;  /* 0x00000c04021a7981 */ /* 0x000f68000c1e1900 */
[----:B------:R-:W5:Y:S01]  /*0650*/  LDG.E R10, desc[UR4][R10.64] ;  /* 0x000000040a0a7981 */ /* 0x000f62000c1e1900 */
[----:B------:R-:W-:Y:S01]  /*0660*/  IADD3 R21, PT, PT, R21, 0x4, RZ ;  /* 0x0000000415157810 */ /* 0x000fe20007ffe0ff */
[----:B---3--:R-:W-:-:S04]  /*0670*/  FFMA R24, R13, R4, R24 ;  /* 0x000000040d187223 */ /* 0x008fc80000000018 */
[----:B--2---:R-:W-:-:S04]  /*0680*/  FFMA R15, R15, R6, R24 ;  /* 0x000000060f0f7223 */ /* 0x004fc80000000018 */
[----:B----4-:R-:W-:-:S04]  /*0690*/  FFMA R15, R18, R22, R15 ;  /* 0x00000016120f7223 */ /* 0x010fc8000000000f */
[----:B-----5:R-:W-:-:S07]  /*06a0*/  FFMA R24, R26, R10, R15 ;  /* 0x0000000a1a187223 */ /* 0x020fce000000000f */
.L_x_29:
[----:B------:R-:W-:Y:S05]  /*06b0*/  @!P0 BRA `(.L_x_26) ;  /* 0x00000000007c8947 */ /* 0x000fea0003800000 */
[----:B------:R-:W-:Y:S01]  /*06c0*/  ISETP.NE.AND P1, PT, R14, 0x1, PT ;  /* 0x000000010e00780c */ /* 0x000fe20003f25270 */
[----:B------:R-:W0:Y:S01]  /*06d0*/  LDC.64 R10, c[0x0][0x380] ;  /* 0x0000e000ff0a7b82 */ /* 0x000e220000000a00 */
[----:B------:R-:W-:-:S04]  /*06e0*/  LOP3.LUT R19, R19, 0x1, RZ, 0xc0, !PT ;  /* 0x0000000113137812 */ /* 0x000fc800078ec0ff */
[----:B------:R-:W-:-:S03]  /*06f0*/  ISETP.NE.U32.AND P0, PT, R19, 0x1, PT ;  /* 0x000000011300780c */ /* 0x000fc60003f05070 */
[----:B------:R-:W1:Y:S04]  /*0700*/  LDC.64 R8, c[0x0][0x388] ;  /* 0x0000e200ff087b82 */ /* 0x000e680000000a00 */
[CC--:B------:R-:W-:Y:S02]  /*0710*/  @P1 IADD3 R13, PT, PT, R20.reuse, R21.reuse, RZ ;  /* 0x00000015140d1210 */ /* 0x0c0fe40007ffe0ff */
[----:B------:R-:W-:Y:S02]  /*0720*/  @P1 IADD3 R12, P2, PT, R20, R21, RZ ;  /* 0x00000015140c1210 */ /* 0x000fe40007f5e0ff */
[----:B------:R-:W2:Y:S02]  /*0730*/  @P1 LDC.64 R2, c[0x0][0x380] ;  /* 0x0000e000ff021b82 */ /* 0x000ea40000000a00 */
[----:B------:R-:W-:-:S06]  /*0740*/  @P1 IADD3.X R14, PT, PT, RZ, RZ, RZ, P2, !PT ;  /* 0x000000ffff0e1210 */ /* 0x000fcc00017fe4ff */
[----:B------:R-:W3:Y:S01]  /*0750*/  LDC.64 R4, c[0x0][0x380] ;  /* 0x0000e000ff047b82 */ /* 0x000ee20000000a00 */
[----:B0-----:R-:W-:-:S04]  /*0760*/  @P1 IMAD.WIDE.U32 R10, R13, 0x4, R10 ;  /* 0x000000040d0a1825 */ /* 0x001fc800078e000a */
[C---:B------:R-:W-:Y:S01]  /*0770*/  @P1 IMAD R13, R21.reuse, R17, R0 ;  /* 0x00000011150d1224 */ /* 0x040fe200078e0200 */
[----:B------:R-:W-:Y:S01]  /*0780*/  @P1 IADD3 R21, PT, PT, R21, 0x2, RZ ;  /* 0x0000000215151810 */ /* 0x000fe20007ffe0ff */
[----:B------:R-:W4:Y:S01]  /*0790*/  @P1 LDG.E R11, desc[UR4][R10.64] ;  /* 0x000000040a0b1981 */ /* 0x000f22000c1e1900 */
[----:B------:R-:W0:Y:S01]  /*07a0*/  LDC.64 R6, c[0x0][0x388] ;  /* 0x0000e200ff067b82 */ /* 0x000e220000000a00 */
[----:B-1----:R-:W-:Y:S01]  /*07b0*/  @P1 IMAD.WIDE R8, R13, 0x4, R8 ;  /* 0x000000040d081825 */ /* 0x002fe200078e0208 */
[----:B------:R-:W-:Y:S02]  /*07c0*/  @!P0 IADD3 R15, PT, PT, R20, R21, RZ ;  /* 0x00000015140f8210 */ /* 0x000fe40007ffe0ff */
[----:B--2---:R-:W-:Y:S01]  /*07d0*/  @P1 LEA R2, P2, R12, R2, 0x2 ;  /* 0x000000020c021211 */ /* 0x004fe200078410ff */
[----:B------:R-:W-:-:S03]  /*07e0*/  @!P0 IMAD R21, R21, R17, R0 ;  /* 0x0000001115158224 */ /* 0x000fc600078e0200 */
[----:B------:R-:W-:Y:S01]  /*07f0*/  @P1 LEA.HI.X R3, R12, R3, R14, 0x2, P2 ;  /* 0x000000030c031211 */ /* 0x000fe200010f140e */
[----:B------:R-:W-:Y:S01]  /*0800*/  @P1 IMAD.WIDE R12, R17, 0x4, R8 ;  /* 0x00000004110c1825 */ /* 0x000fe200078e0208 */
[----:B------:R-:W4:Y:S03]  /*0810*/  @P1 LDG.E R14, desc[UR4][R8.64] ;  /* 0x00000004080e1981 */ /* 0x000f26000c1e1900 */
[----:B---3--:R-:W-:Y:S01]  /*0820*/  @!P0 IMAD.WIDE.U32 R4, R15, 0x4, R4 ;  /* 0x000000040f048825 */ /* 0x008fe200078e0004 */
[----:B------:R-:W2:Y:S04]  /*0830*/  @P1 LDG.E R2, desc[UR4][R2.64+0x4] ;  /* 0x0000040402021981 */ /* 0x000ea8000c1e1900 */
[----:B------:R-:W2:Y:S01]  /*0840*/  @P1 LDG.E R12, desc[UR4][R12.64] ;  /* 0x000000040c0c1981 */ /* 0x000ea2000c1e1900 */
[----:B0-----:R-:W-:-:S03]  /*0850*/  @!P0 IMAD.WIDE R6, R21, 0x4, R6 ;  /* 0x0000000415068825 */ /* 0x001fc600078e0206 */
[----:B------:R-:W3:Y:S04]  /*0860*/  @!P0 LDG.E R5, desc[UR4][R4.64] ;  /* 0x0000000404058981 */ /* 0x000ee8000c1e1900 */
[----:B------:R-:W3:Y:S01]  /*0870*/  @!P0 LDG.E R6, desc[UR4][R6.64] ;  /* 0x0000000406068981 */ /* 0x000ee2000c1e1900 */
[----:B----4-:R-:W-:-:S04]  /*0880*/  @P1 FFMA R11, R11, R14, R24 ;  /* 0x0000000e0b0b1223 */ /* 0x010fc80000000018 */
[----:B--2---:R-:W-:-:S04]  /*0890*/  @P1 FFMA R24, R2, R12, R11 ;  /* 0x0000000c02181223 */ /* 0x004fc8000000000b */
[----:B---3--:R-:W-:-:S07]  /*08a0*/  @!P0 FFMA R24, R5, R6, R24 ;  /* 0x0000000605188223 */ /* 0x008fce0000000018 */
.L_x_26:
[----:B------:R-:W0:Y:S01]  /*08b0*/  LDC.64 R2, c[0x0][0x390] ;  /* 0x0000e400ff027b82 */ /* 0x000e220000000a00 */
[----:B------:R-:W-:-:S04]  /*08c0*/  IMAD R17, R16, R17, R0 ;  /* 0x0000001110117224 */ /* 0x000fc800078e0200 */
[----:B0-----:R-:W-:-:S05]  /*08d0*/  IMAD.WIDE R2, R17, 0x4, R2 ;  /* 0x0000000411027825 */ /* 0x001fca00078e0202 */
[----:B------:R-:W-:Y:S01]  /*08e0*/  STG.E desc[UR4][R2.64], R24 ;  /* 0x0000001802007986 */ /* 0x000fe2000c101904 */
[----:B------:R-:W-:Y:S05]  /*08f0*/  EXIT ;  /* 0x000000000000794d */ /* 0x000fea0003800000 */
.L_x_30:
        /* <DEDUP_REMOVED lines=16> */
.L_x_35:


//--------------------- .text._Z23matrix_transpose_kernelPKfPfii --------------------------
	.section	.text._Z23matrix_transpose_kernelPKfPfii,"ax",@progbits
	.align	128
        .global         _Z23matrix_transpose_kernelPKfPfii
        .type           _Z23matrix_transpose_kernelPKfPfii,@function
        .size           _Z23matrix_transpose_kernelPKfPfii,(.L_x_36 - _Z23matrix_transpose_kernelPKfPfii)
        .other          _Z23matrix_transpose_kernelPKfPfii,@"STO_CUDA_ENTRY STV_DEFAULT"
_Z23matrix_transpose_kernelPKfPfii:
.text._Z23matrix_transpose_kernelPKfPfii:
[----:B------:R-:W-:Y:S01]  /*0000*/  LDC R1, c[0x0][0x37c] ;  /* 0x0000df00ff017b82 */ /* 0x000fe20000000800 */
[----:B------:R-:W0:Y:S07]  /*0010*/  S2R R3, SR_TID.X ;  /* 0x0000000000037919 */ /* 0x000e2e0000002100 */
[----:B------:R-:W0:Y:S01]  /*0020*/  S2UR UR4, SR_CTAID.X ;  /* 0x00000000000479c3 */ /* 0x000e220000002500 */
[----:B------:R-:W1:Y:S01]  /*0030*/  LDCU.64 UR6, c[0x0][0x390] ;  /* 0x00007200ff0677ac */ /* 0x000e620008000a00 */
[----:B------:R-:W2:Y:S06]  /*0040*/  S2R R2, SR_TID.Y ;  /* 0x0000000000027919 */ /* 0x000eac0000002200 */
[----:B------:R-:W0:Y:S08]  /*0050*/  LDC R0, c[0x0][0x360] ;  /* 0x0000d800ff007b82 */ /* 0x000e300000000800 */
[----:B------:R-:W2:Y:S08]  /*0060*/  S2UR UR5, SR_CTAID.Y ;  /* 0x00000000000579c3 */ /* 0x000eb00000002600 */
[----:B------:R-:W2:Y:S01]  /*0070*/  LDC R7, c[0x0][0x364] ;  /* 0x0000d900ff077b82 */ /* 0x000ea20000000800 */
[----:B0-----:R-:W-:-:S05]  /*0080*/  IMAD R0, R0, UR4, R3 ;  /* 0x0000000400007c24 */ /* 0x001fca000f8e0203 */
[----:B-1----:R-:W-:Y:S01]  /*0090*/  ISETP.GE.AND P0, PT, R0, UR7, PT ;  /* 0x0000000700007c0c */ /* 0x002fe2000bf06270 */
[----:B--2---:R-:W-:-:S05]  /*00a0*/  IMAD R7, R7, UR5, R2 ;  /* 0x0000000507077c24 */ /* 0x004fca000f8e0202 */
[----:B------:R-:W-:-:S13]  /*00b0*/  ISETP.GE.OR P0, PT, R7, UR6, P0 ;  /* 0x0000000607007c0c */ /* 0x000fda0008706670 */
[----:B------:R-:W-:Y:S05]  /*00c0*/  @P0 EXIT ;  /* 0x000000000000094d */ /* 0x000fea0003800000 */
[----:B------:R-:W0:Y:S01]  /*00d0*/  LDC.64 R2, c[0x0][0x380] ;  /* 0x0000e000ff027b82 */ /* 0x000e220000000a00 */
[----:B------:R-:W1:Y:S01]  /*00e0*/  LDCU.64 UR4, c[0x0][0x358] ;  /* 0x00006b00ff0477ac */ /* 0x000e620008000a00 */
[----:B------:R-:W-:-:S04]  /*00f0*/  IMAD R5, R7, UR7, R0 ;  /* 0x0000000707057c24 */ /* 0x000fc8000f8e0200 */
[----:B0-----:R-:W-:Y:S02]  /*0100*/  IMAD.WIDE R2, R5, 0x4, R2 ;  /* 0x0000000405027825 */ /* 0x001fe400078e0202 */
[----:B------:R-:W0:Y:S04]  /*0110*/  LDC.64 R4, c[0x0][0x388] ;  /* 0x0000e200ff047b82 */ /* 0x000e280000000a00 */
[----:B-1----:R-:W2:Y:S01]  /*0120*/  LDG.E R3, desc[UR4][R2.64] ;  /* 0x0000000402037981 */ /* 0x002ea2000c1e1900 */
[----:B------:R-:W-:-:S04]  /*0130*/  IMAD R7, R0, UR6, R7 ;  /* 0x0000000600077c24 */ /* 0x000fc8000f8e0207 */
[----:B0-----:R-:W-:-:S05]  /*0140*/  IMAD.WIDE R4, R7, 0x4, R4 ;  /* 0x0000000407047825 */ /* 0x001fca00078e0204 */
[----:B--2---:R-:W-:Y:S01]  /*0150*/  STG.E desc[UR4][R4.64], R3 ;  /* 0x0000000304007986 */ /* 0x004fe2000c101904 */
[----:B------:R-:W-:Y:S05]  /*0160*/  EXIT ;  /* 0x000000000000794d */ /* 0x000fea0003800000 */
.L_x_31:
        /* <DEDUP_REMOVED lines=9> */
.L_x_36:


//--------------------- .nv.shared._Z22softmax_rowwise_kernelPKfPfi --------------------------
	.section	.nv.shared._Z22softmax_rowwise_kernelPKfPfi,"aw",@nobits
	.sectionflags	@""
	.align	16
	.zero		1024


//--------------------- .nv.shared.reserved.0     --------------------------
	.section	.nv.shared.reserved.0,"aw",@nobits
	.weak		__nv_reservedSMEM_offset_0_alias
	.size		__nv_reservedSMEM_offset_0_alias, 0, 64
	.other		__nv_reservedSMEM_offset_0_alias,@"STO_CUDA_RESERVED_SHARED STV_DEFAULT"
__nv_reservedSMEM_offset_0_alias:
	.zero		0
	.zero		64


//--------------------- .nv.shared._Z12scale_kernelPfif --------------------------
	.section	.nv.shared._Z12scale_kernelPfif,"aw",@nobits
	.sectionflags	@""
	.align	16
	.zero		1024


//--------------------- .nv.shared._Z28matrix_multiplication_kernelPKfS0_Pfiii --------------------------
	.section	.nv.shared._Z28matrix_multiplication_kernelPKfS0_Pfiii,"aw",@nobits
	.sectionflags	@""
	.align	16
	.zero		1024


//--------------------- .nv.shared._Z23matrix_transpose_kernelPKfPfii --------------------------
	.section	.nv.shared._Z23matrix_transpose_kernelPKfPfii,"aw",@nobits
	.sectionflags	@""
	.align	16
	.zero		1024


//--------------------- .nv.constant0._Z22softmax_rowwise_kernelPKfPfi --------------------------
	.section	.nv.constant0._Z22softmax_rowwise_kernelPKfPfi,"a",@progbits
	.sectionflags	@""
	.align	4
.nv.constant0._Z22softmax_rowwise_kernelPKfPfi:
	.zero		916


//--------------------- .nv.constant0._Z12scale_kernelPfif --------------------------
	.section	.nv.constant0._Z12scale_kernelPfif,"a",@progbits
	.sectionflags	@""
	.align	4
.nv.constant0._Z12scale_kernelPfif:
	.zero		912


//--------------------- .nv.constant0._Z28matrix_multiplication_kernelPKfS0_Pfiii --------------------------
	.section	.nv.constant0._Z28matrix_multiplication_kernelPKfS0_Pfiii,"a",@progbits
	.sectionflags	@""
	.align	4
.nv.constant0._Z28matrix_multiplication_kernelPKfS0_Pfiii:
	.zero		932


//--------------------- .nv.constant0._Z23matrix_transpose_kernelPKfPfii --------------------------
	.section	.nv.constant0._Z23matrix_transpose_kernelPKfPfii,"a",@progbits
	.sectionflags	@""
	.align	4
.nv.constant0._Z23matrix_transpose_kernelPKfPfii:
	.zero		920


//--------------------- SYMBOLS --------------------------

	.type		.nv.reservedSmem.offset0,@object
	.size		.nv.reservedSmem.offset0,0x4
	.type		.nv.reservedSmem.cap,@object
	.size		.nv.reservedSmem.cap,0x4
